//
// Generated by NVIDIA NVVM Compiler
//
// Compiler Build ID: CL-36424714
// Cuda compilation tools, release 13.0, V13.0.88
// Based on NVVM 20.0.0
//

.version 9.0
.target sm_100
.address_size 64

	// .globl	_Z9lstm_gemmPfS_S_S_S_iiiiii
// _ZZ9lstm_gemmPfS_S_S_S_iiiiiiE9inputs_sm has been demoted
// _ZZ9lstm_gemmPfS_S_S_S_iiiiiiE10weights_sm has been demoted

.visible .entry _Z9lstm_gemmPfS_S_S_S_iiiiii(
	.param .u64 .ptr .align 1 _Z9lstm_gemmPfS_S_S_S_iiiiii_param_0,
	.param .u64 .ptr .align 1 _Z9lstm_gemmPfS_S_S_S_iiiiii_param_1,
	.param .u64 .ptr .align 1 _Z9lstm_gemmPfS_S_S_S_iiiiii_param_2,
	.param .u64 .ptr .align 1 _Z9lstm_gemmPfS_S_S_S_iiiiii_param_3,
	.param .u64 .ptr .align 1 _Z9lstm_gemmPfS_S_S_S_iiiiii_param_4,
	.param .u32 _Z9lstm_gemmPfS_S_S_S_iiiiii_param_5,
	.param .u32 _Z9lstm_gemmPfS_S_S_S_iiiiii_param_6,
	.param .u32 _Z9lstm_gemmPfS_S_S_S_iiiiii_param_7,
	.param .u32 _Z9lstm_gemmPfS_S_S_S_iiiiii_param_8,
	.param .u32 _Z9lstm_gemmPfS_S_S_S_iiiiii_param_9,
	.param .u32 _Z9lstm_gemmPfS_S_S_S_iiiiii_param_10
)
{
	.reg .pred 	%p<4>;
	.reg .b32 	%r<72>;
	.reg .b32 	%f<133>;
	.reg .b64 	%rd<21>;
	// demoted variable
	.shared .align 16 .b8 _ZZ9lstm_gemmPfS_S_S_S_iiiiiiE9inputs_sm[1024];
	// demoted variable
	.shared .align 16 .b8 _ZZ9lstm_gemmPfS_S_S_S_iiiiiiE10weights_sm[1024];
	ld.param.u64 	%rd4, [_Z9lstm_gemmPfS_S_S_S_iiiiii_param_0];
	ld.param.u64 	%rd5, [_Z9lstm_gemmPfS_S_S_S_iiiiii_param_1];
	ld.param.u64 	%rd6, [_Z9lstm_gemmPfS_S_S_S_iiiiii_param_2];
	ld.param.u64 	%rd7, [_Z9lstm_gemmPfS_S_S_S_iiiiii_param_3];
	ld.param.u64 	%rd8, [_Z9lstm_gemmPfS_S_S_S_iiiiii_param_4];
	ld.param.u32 	%r23, [_Z9lstm_gemmPfS_S_S_S_iiiiii_param_5];
	ld.param.u32 	%r27, [_Z9lstm_gemmPfS_S_S_S_iiiiii_param_6];
	ld.param.u32 	%r28, [_Z9lstm_gemmPfS_S_S_S_iiiiii_param_7];
	ld.param.u32 	%r24, [_Z9lstm_gemmPfS_S_S_S_iiiiii_param_8];
	ld.param.u32 	%r25, [_Z9lstm_gemmPfS_S_S_S_iiiiii_param_9];
	ld.param.u32 	%r26, [_Z9lstm_gemmPfS_S_S_S_iiiiii_param_10];
	mov.u32 	%r1, %tid.x;
	mov.u32 	%r29, %ctaid.x;
	mov.u32 	%r30, %ntid.x;
	mad.lo.s32 	%r2, %r29, %r30, %r1;
	mov.u32 	%r3, %tid.y;
	mov.u32 	%r31, %ctaid.y;
	mov.u32 	%r32, %ntid.y;
	mad.lo.s32 	%r4, %r31, %r32, %r3;
	mul.lo.s32 	%r5, %r28, %r2;
	shr.s32 	%r33, %r27, 31;
	shr.u32 	%r34, %r33, 30;
	add.s32 	%r35, %r27, %r34;
	shr.s32 	%r6, %r35, 2;
	setp.lt.s32 	%p1, %r27, 4;
	mov.f32 	%f132, 0f00000000;
	@%p1 bra 	$L__BB0_6;
	shl.b32 	%r37, %r1, 3;
	add.s32 	%r38, %r37, %r3;
	shl.b32 	%r39, %r3, 3;
	add.s32 	%r40, %r39, %r1;
	shr.s32 	%r41, %r24, 31;
	shr.u32 	%r42, %r41, 30;
	add.s32 	%r43, %r24, %r42;
	shr.s32 	%r7, %r43, 2;
	shr.s32 	%r44, %r25, 31;
	shr.u32 	%r45, %r44, 30;
	add.s32 	%r46, %r25, %r45;
	shr.s32 	%r47, %r46, 2;
	mul.lo.s32 	%r48, %r25, %r23;
	shr.s32 	%r49, %r48, 31;
	shr.u32 	%r50, %r49, 30;
	add.s32 	%r51, %r48, %r50;
	shr.s32 	%r52, %r51, 2;
	mul.lo.s32 	%r53, %r24, %r23;
	shr.s32 	%r54, %r53, 31;
	shr.u32 	%r55, %r54, 30;
	add.s32 	%r56, %r53, %r55;
	shr.s32 	%r57, %r56, 2;
	shl.b32 	%r58, %r38, 4;
	mov.u32 	%r59, _ZZ9lstm_gemmPfS_S_S_S_iiiiiiE9inputs_sm;
	add.s32 	%r8, %r59, %r58;
	shl.b32 	%r60, %r40, 4;
	mov.u32 	%r61, _ZZ9lstm_gemmPfS_S_S_S_iiiiiiE10weights_sm;
	add.s32 	%r9, %r61, %r60;
	shl.b32 	%r62, %r1, 7;
	add.s32 	%r10, %r59, %r62;
	shl.b32 	%r63, %r3, 7;
	add.s32 	%r11, %r61, %r63;
	sub.s32 	%r64, %r3, %r7;
	mad.lo.s32 	%r65, %r52, %r26, %r64;
	mad.lo.s32 	%r70, %r47, %r2, %r65;
	mad.lo.s32 	%r66, %r57, %r26, %r3;
	mad.lo.s32 	%r69, %r7, %r2, %r66;
	mad.lo.s32 	%r68, %r6, %r4, %r1;
	cvta.to.global.u64 	%rd1, %rd5;
	cvta.to.global.u64 	%rd2, %rd4;
	cvta.to.global.u64 	%rd3, %rd6;
	mov.f32 	%f132, 0f00000000;
	mov.b32 	%r71, 0;
$L__BB0_2:
	setp.ge.s32 	%p2, %r71, %r7;
	@%p2 bra 	$L__BB0_4;
	mul.wide.s32 	%rd11, %r69, 16;
	add.s64 	%rd12, %rd2, %rd11;
	ld.global.v4.f32 	{%f131, %f130, %f129, %f128}, [%rd12];
	bra.uni 	$L__BB0_5;
$L__BB0_4:
	mul.wide.s32 	%rd9, %r70, 16;
	add.s64 	%rd10, %rd1, %rd9;
	ld.global.v4.f32 	{%f131, %f130, %f129, %f128}, [%rd10];
$L__BB0_5:
	mul.wide.s32 	%rd13, %r68, 16;
	add.s64 	%rd14, %rd3, %rd13;
	ld.global.v4.f32 	{%f18, %f19, %f20, %f21}, [%rd14];
	st.shared.v4.f32 	[%r8], {%f131, %f130, %f129, %f128};
	st.shared.v4.f32 	[%r9], {%f18, %f19, %f20, %f21};
	bar.sync 	0;
	ld.shared.v4.f32 	{%f22, %f23, %f24, %f25}, [%r10];
	ld.shared.v4.f32 	{%f26, %f27, %f28, %f29}, [%r11];
	mul.f32 	%f30, %f23, %f27;
	fma.rn.f32 	%f31, %f22, %f26, %f30;
	fma.rn.f32 	%f32, %f24, %f28, %f31;
	fma.rn.f32 	%f33, %f25, %f29, %f32;
	add.f32 	%f34, %f132, %f33;
	ld.shared.v4.f32 	{%f35, %f36, %f37, %f38}, [%r10+16];
	ld.shared.v4.f32 	{%f39, %f40, %f41, %f42}, [%r11+16];
	mul.f32 	%f43, %f36, %f40;
	fma.rn.f32 	%f44, %f35, %f39, %f43;
	fma.rn.f32 	%f45, %f37, %f41, %f44;
	fma.rn.f32 	%f46, %f38, %f42, %f45;
	add.f32 	%f47, %f34, %f46;
	ld.shared.v4.f32 	{%f48, %f49, %f50, %f51}, [%r10+32];
	ld.shared.v4.f32 	{%f52, %f53, %f54, %f55}, [%r11+32];
	mul.f32 	%f56, %f49, %f53;
	fma.rn.f32 	%f57, %f48, %f52, %f56;
	fma.rn.f32 	%f58, %f50, %f54, %f57;
	fma.rn.f32 	%f59, %f51, %f55, %f58;
	add.f32 	%f60, %f47, %f59;
	ld.shared.v4.f32 	{%f61, %f62, %f63, %f64}, [%r10+48];
	ld.shared.v4.f32 	{%f65, %f66, %f67, %f68}, [%r11+48];
	mul.f32 	%f69, %f62, %f66;
	fma.rn.f32 	%f70, %f61, %f65, %f69;
	fma.rn.f32 	%f71, %f63, %f67, %f70;
	fma.rn.f32 	%f72, %f64, %f68, %f71;
	add.f32 	%f73, %f60, %f72;
	ld.shared.v4.f32 	{%f74, %f75, %f76, %f77}, [%r10+64];
	ld.shared.v4.f32 	{%f78, %f79, %f80, %f81}, [%r11+64];
	mul.f32 	%f82, %f75, %f79;
	fma.rn.f32 	%f83, %f74, %f78, %f82;
	fma.rn.f32 	%f84, %f76, %f80, %f83;
	fma.rn.f32 	%f85, %f77, %f81, %f84;
	add.f32 	%f86, %f73, %f85;
	ld.shared.v4.f32 	{%f87, %f88, %f89, %f90}, [%r10+80];
	ld.shared.v4.f32 	{%f91, %f92, %f93, %f94}, [%r11+80];
	mul.f32 	%f95, %f88, %f92;
	fma.rn.f32 	%f96, %f87, %f91, %f95;
	fma.rn.f32 	%f97, %f89, %f93, %f96;
	fma.rn.f32 	%f98, %f90, %f94, %f97;
	add.f32 	%f99, %f86, %f98;
	ld.shared.v4.f32 	{%f100, %f101, %f102, %f103}, [%r10+96];
	ld.shared.v4.f32 	{%f104, %f105, %f106, %f107}, [%r11+96];
	mul.f32 	%f108, %f101, %f105;
	fma.rn.f32 	%f109, %f100, %f104, %f108;
	fma.rn.f32 	%f110, %f102, %f106, %f109;
	fma.rn.f32 	%f111, %f103, %f107, %f110;
	add.f32 	%f112, %f99, %f111;
	ld.shared.v4.f32 	{%f113, %f114, %f115, %f116}, [%r10+112];
	ld.shared.v4.f32 	{%f117, %f118, %f119, %f120}, [%r11+112];
	mul.f32 	%f121, %f114, %f118;
	fma.rn.f32 	%f122, %f113, %f117, %f121;
	fma.rn.f32 	%f123, %f115, %f119, %f122;
	fma.rn.f32 	%f124, %f116, %f120, %f123;
	add.f32 	%f132, %f112, %f124;
	bar.sync 	0;
	add.s32 	%r71, %r71, 8;
	add.s32 	%r70, %r70, 8;
	add.s32 	%r69, %r69, 8;
	add.s32 	%r68, %r68, 8;
	setp.lt.s32 	%p3, %r71, %r6;
	@%p3 bra 	$L__BB0_2;
$L__BB0_6:
	cvta.to.global.u64 	%rd15, %rd7;
	cvta.to.global.u64 	%rd16, %rd8;
	mul.wide.u32 	%rd17, %r4, 4;
	add.s64 	%rd18, %rd15, %rd17;
	ld.global.f32 	%f125, [%rd18];
	add.f32 	%f126, %f132, %f125;
	add.s32 	%r67, %r5, %r4;
	mul.wide.s32 	%rd19, %r67, 4;
	add.s64 	%rd20, %rd16, %rd19;
	st.global.f32 	[%rd20], %f126;
	ret;

}
	// .globl	_Z12lstm_eltwisePfS_S_iii
.visible .entry _Z12lstm_eltwisePfS_S_iii(
	.param .u64 .ptr .align 1 _Z12lstm_eltwisePfS_S_iii_param_0,
	.param .u64 .ptr .align 1 _Z12lstm_eltwisePfS_S_iii_param_1,
	.param .u64 .ptr .align 1 _Z12lstm_eltwisePfS_S_iii_param_2,
	.param .u32 _Z12lstm_eltwisePfS_S_iii_param_3,
	.param .u32 _Z12lstm_eltwisePfS_S_iii_param_4,
	.param .u32 _Z12lstm_eltwisePfS_S_iii_param_5
)
{
	.reg .pred 	%p<15>;
	.reg .b32 	%r<64>;
	.reg .b32 	%f<46>;
	.reg .b64 	%rd<22>;
	.reg .b64 	%fd<94>;

	ld.param.u64 	%rd2, [_Z12lstm_eltwisePfS_S_iii_param_0];
	ld.param.u64 	%rd4, [_Z12lstm_eltwisePfS_S_iii_param_1];
	ld.param.u64 	%rd3, [_Z12lstm_eltwisePfS_S_iii_param_2];
	ld.param.u32 	%r14, [_Z12lstm_eltwisePfS_S_iii_param_3];
	ld.param.u32 	%r15, [_Z12lstm_eltwisePfS_S_iii_param_4];
	ld.param.u32 	%r16, [_Z12lstm_eltwisePfS_S_iii_param_5];
	cvta.to.global.u64 	%rd5, %rd4;
	mov.u32 	%r17, %tid.x;
	mov.u32 	%r18, %ctaid.x;
	mov.u32 	%r19, %ntid.x;
	mad.lo.s32 	%r1, %r18, %r19, %r17;
	mov.u32 	%r20, %tid.y;
	mov.u32 	%r21, %ctaid.y;
	mov.u32 	%r22, %ntid.y;
	mad.lo.s32 	%r2, %r21, %r22, %r20;
	mul.lo.s32 	%r23, %r14, %r1;
	shl.b32 	%r24, %r23, 2;
	add.s32 	%r25, %r24, %r2;
	mul.wide.s32 	%rd6, %r25, 4;
	add.s64 	%rd7, %rd5, %rd6;
	ld.global.f32 	%f1, [%rd7];
	mul.wide.s32 	%rd8, %r14, 4;
	add.s64 	%rd9, %rd7, %rd8;
	ld.global.f32 	%f2, [%rd9];
	add.s64 	%rd10, %rd9, %rd8;
	ld.global.f32 	%f3, [%rd10];
	add.s64 	%rd11, %rd10, %rd8;
	ld.global.f32 	%f4, [%rd11];
	cvt.f64.f32 	%fd1, %f2;
	neg.f64 	%fd18, %fd1;
	fma.rn.f64 	%fd19, %fd1, 0dBFF71547652B82FE, 0d4338000000000000;
	{
	.reg .b32 %temp; 
	mov.b64 	{%r3, %temp}, %fd19;
	}
	mov.f64 	%fd20, 0dC338000000000000;
	add.rn.f64 	%fd21, %fd19, %fd20;
	fma.rn.f64 	%fd22, %fd21, 0dBFE62E42FEFA39EF, %fd18;
	fma.rn.f64 	%fd23, %fd21, 0dBC7ABC9E3B39803F, %fd22;
	fma.rn.f64 	%fd24, %fd23, 0d3E5ADE1569CE2BDF, 0d3E928AF3FCA213EA;
	fma.rn.f64 	%fd25, %fd24, %fd23, 0d3EC71DEE62401315;
	fma.rn.f64 	%fd26, %fd25, %fd23, 0d3EFA01997C89EB71;
	fma.rn.f64 	%fd27, %fd26, %fd23, 0d3F2A01A014761F65;
	fma.rn.f64 	%fd28, %fd27, %fd23, 0d3F56C16C1852B7AF;
	fma.rn.f64 	%fd29, %fd28, %fd23, 0d3F81111111122322;
	fma.rn.f64 	%fd30, %fd29, %fd23, 0d3FA55555555502A1;
	fma.rn.f64 	%fd31, %fd30, %fd23, 0d3FC5555555555511;
	fma.rn.f64 	%fd32, %fd31, %fd23, 0d3FE000000000000B;
	fma.rn.f64 	%fd33, %fd32, %fd23, 0d3FF0000000000000;
	fma.rn.f64 	%fd34, %fd33, %fd23, 0d3FF0000000000000;
	{
	.reg .b32 %temp; 
	mov.b64 	{%r4, %temp}, %fd34;
	}
	{
	.reg .b32 %temp; 
	mov.b64 	{%temp, %r5}, %fd34;
	}
	shl.b32 	%r26, %r3, 20;
	add.s32 	%r27, %r26, %r5;
	mov.b64 	%fd91, {%r4, %r27};
	{
	.reg .b32 %temp; 
	mov.b64 	{%temp, %r28}, %fd18;
	}
	mov.b32 	%f8, %r28;
	abs.f32 	%f5, %f8;
	setp.lt.f32 	%p1, %f5, 0f4086232B;
	@%p1 bra 	$L__BB1_3;
	setp.gt.f32 	%p2, %f2, 0f00000000;
	mov.f64 	%fd35, 0d7FF0000000000000;
	sub.f64 	%fd36, %fd35, %fd1;
	selp.f64 	%fd91, 0d0000000000000000, %fd36, %p2;
	setp.geu.f32 	%p3, %f5, 0f40874800;
	@%p3 bra 	$L__BB1_3;
	shr.u32 	%r29, %r3, 31;
	add.s32 	%r30, %r3, %r29;
	shr.s32 	%r31, %r30, 1;
	shl.b32 	%r32, %r31, 20;
	add.s32 	%r33, %r5, %r32;
	mov.b64 	%fd37, {%r4, %r33};
	sub.s32 	%r34, %r3, %r31;
	shl.b32 	%r35, %r34, 20;
	add.s32 	%r36, %r35, 1072693248;
	mov.b32 	%r37, 0;
	mov.b64 	%fd38, {%r37, %r36};
	mul.f64 	%fd91, %fd38, %fd37;
$L__BB1_3:
	add.f64 	%fd39, %fd91, 0d3FF0000000000000;
	rcp.rn.f64 	%fd40, %fd39;
	mad.lo.s32 	%r38, %r14, %r1, %r2;
	mul.lo.s32 	%r6, %r15, %r14;
	mad.lo.s32 	%r7, %r6, %r16, %r38;
	cvta.to.global.u64 	%rd12, %rd2;
	mul.wide.s32 	%rd13, %r7, 4;
	add.s64 	%rd1, %rd12, %rd13;
	ld.global.f32 	%f9, [%rd1];
	cvt.f64.f32 	%fd41, %f9;
	mul.f64 	%fd6, %fd40, %fd41;
	cvt.f64.f32 	%fd7, %f1;
	neg.f64 	%fd42, %fd7;
	fma.rn.f64 	%fd43, %fd7, 0dBFF71547652B82FE, 0d4338000000000000;
	{
	.reg .b32 %temp; 
	mov.b64 	{%r8, %temp}, %fd43;
	}
	mov.f64 	%fd44, 0dC338000000000000;
	add.rn.f64 	%fd45, %fd43, %fd44;
	fma.rn.f64 	%fd46, %fd45, 0dBFE62E42FEFA39EF, %fd42;
	fma.rn.f64 	%fd47, %fd45, 0dBC7ABC9E3B39803F, %fd46;
	fma.rn.f64 	%fd48, %fd47, 0d3E5ADE1569CE2BDF, 0d3E928AF3FCA213EA;
	fma.rn.f64 	%fd49, %fd48, %fd47, 0d3EC71DEE62401315;
	fma.rn.f64 	%fd50, %fd49, %fd47, 0d3EFA01997C89EB71;
	fma.rn.f64 	%fd51, %fd50, %fd47, 0d3F2A01A014761F65;
	fma.rn.f64 	%fd52, %fd51, %fd47, 0d3F56C16C1852B7AF;
	fma.rn.f64 	%fd53, %fd52, %fd47, 0d3F81111111122322;
	fma.rn.f64 	%fd54, %fd53, %fd47, 0d3FA55555555502A1;
	fma.rn.f64 	%fd55, %fd54, %fd47, 0d3FC5555555555511;
	fma.rn.f64 	%fd56, %fd55, %fd47, 0d3FE000000000000B;
	fma.rn.f64 	%fd57, %fd56, %fd47, 0d3FF0000000000000;
	fma.rn.f64 	%fd58, %fd57, %fd47, 0d3FF0000000000000;
	{
	.reg .b32 %temp; 
	mov.b64 	{%r9, %temp}, %fd58;
	}
	{
	.reg .b32 %temp; 
	mov.b64 	{%temp, %r10}, %fd58;
	}
	shl.b32 	%r39, %r8, 20;
	add.s32 	%r40, %r39, %r10;
	mov.b64 	%fd92, {%r9, %r40};
	{
	.reg .b32 %temp; 
	mov.b64 	{%temp, %r41}, %fd42;
	}
	mov.b32 	%f10, %r41;
	abs.f32 	%f6, %f10;
	setp.lt.f32 	%p4, %f6, 0f4086232B;
	@%p4 bra 	$L__BB1_6;
	setp.gt.f32 	%p5, %f1, 0f00000000;
	mov.f64 	%fd59, 0d7FF0000000000000;
	sub.f64 	%fd60, %fd59, %fd7;
	selp.f64 	%fd92, 0d0000000000000000, %fd60, %p5;
	setp.geu.f32 	%p6, %f6, 0f40874800;
	@%p6 bra 	$L__BB1_6;
	shr.u32 	%r42, %r8, 31;
	add.s32 	%r43, %r8, %r42;
	shr.s32 	%r44, %r43, 1;
	shl.b32 	%r45, %r44, 20;
	add.s32 	%r46, %r10, %r45;
	mov.b64 	%fd61, {%r9, %r46};
	sub.s32 	%r47, %r8, %r44;
	shl.b32 	%r48, %r47, 20;
	add.s32 	%r49, %r48, 1072693248;
	mov.b32 	%r50, 0;
	mov.b64 	%fd62, {%r50, %r49};
	mul.f64 	%fd92, %fd62, %fd61;
$L__BB1_6:
	add.f64 	%fd63, %fd92, 0d3FF0000000000000;
	rcp.rn.f64 	%fd64, %fd63;
	abs.f32 	%f11, %f3;
	mul.f32 	%f12, %f11, 0f4038AA3B;
	ex2.approx.ftz.f32 	%f13, %f12;
	add.f32 	%f14, %f13, 0f3F800000;
	rcp.approx.ftz.f32 	%f15, %f14;
	fma.rn.f32 	%f16, %f15, 0fC0000000, 0f3F800000;
	setp.ge.f32 	%p7, %f11, 0f41102CB4;
	selp.f32 	%f17, 0f3F800000, %f16, %p7;
	copysign.f32 	%f18, %f3, %f17;
	mul.f32 	%f19, %f3, %f3;
	fma.rn.f32 	%f20, %f19, 0f3C80F082, 0fBD563CAE;
	fma.rn.f32 	%f21, %f20, %f19, 0f3E085941;
	fma.rn.f32 	%f22, %f21, %f19, 0fBEAAA9ED;
	fma.rn.f32 	%f23, %f22, %f19, 0f00000000;
	fma.rn.f32 	%f24, %f23, %f3, %f3;
	setp.ge.f32 	%p8, %f11, 0f3F19999A;
	selp.f32 	%f25, %f18, %f24, %p8;
	cvt.f64.f32 	%fd65, %f25;
	fma.rn.f64 	%fd12, %fd64, %fd65, %fd6;
	cvt.f64.f32 	%fd13, %f4;
	neg.f64 	%fd66, %fd13;
	fma.rn.f64 	%fd67, %fd13, 0dBFF71547652B82FE, 0d4338000000000000;
	{
	.reg .b32 %temp; 
	mov.b64 	{%r11, %temp}, %fd67;
	}
	mov.f64 	%fd68, 0dC338000000000000;
	add.rn.f64 	%fd69, %fd67, %fd68;
	fma.rn.f64 	%fd70, %fd69, 0dBFE62E42FEFA39EF, %fd66;
	fma.rn.f64 	%fd71, %fd69, 0dBC7ABC9E3B39803F, %fd70;
	fma.rn.f64 	%fd72, %fd71, 0d3E5ADE1569CE2BDF, 0d3E928AF3FCA213EA;
	fma.rn.f64 	%fd73, %fd72, %fd71, 0d3EC71DEE62401315;
	fma.rn.f64 	%fd74, %fd73, %fd71, 0d3EFA01997C89EB71;
	fma.rn.f64 	%fd75, %fd74, %fd71, 0d3F2A01A014761F65;
	fma.rn.f64 	%fd76, %fd75, %fd71, 0d3F56C16C1852B7AF;
	fma.rn.f64 	%fd77, %fd76, %fd71, 0d3F81111111122322;
	fma.rn.f64 	%fd78, %fd77, %fd71, 0d3FA55555555502A1;
	fma.rn.f64 	%fd79, %fd78, %fd71, 0d3FC5555555555511;
	fma.rn.f64 	%fd80, %fd79, %fd71, 0d3FE000000000000B;
	fma.rn.f64 	%fd81, %fd80, %fd71, 0d3FF0000000000000;
	fma.rn.f64 	%fd82, %fd81, %fd71, 0d3FF0000000000000;
	{
	.reg .b32 %temp; 
	mov.b64 	{%r12, %temp}, %fd82;
	}
	{
	.reg .b32 %temp; 
	mov.b64 	{%temp, %r13}, %fd82;
	}
	shl.b32 	%r51, %r11, 20;
	add.s32 	%r52, %r51, %r13;
	mov.b64 	%fd93, {%r12, %r52};
	{
	.reg .b32 %temp; 
	mov.b64 	{%temp, %r53}, %fd66;
	}
	mov.b32 	%f26, %r53;
	abs.f32 	%f7, %f26;
	setp.lt.f32 	%p9, %f7, 0f4086232B;
	@%p9 bra 	$L__BB1_9;
	setp.gt.f32 	%p10, %f4, 0f00000000;
	mov.f64 	%fd83, 0d7FF0000000000000;
	sub.f64 	%fd84, %fd83, %fd13;
	selp.f64 	%fd93, 0d0000000000000000, %fd84, %p10;
	setp.geu.f32 	%p11, %f7, 0f40874800;
	@%p11 bra 	$L__BB1_9;
	shr.u32 	%r54, %r11, 31;
	add.s32 	%r55, %r11, %r54;
	shr.s32 	%r56, %r55, 1;
	shl.b32 	%r57, %r56, 20;
	add.s32 	%r58, %r13, %r57;
	mov.b64 	%fd85, {%r12, %r58};
	sub.s32 	%r59, %r11, %r56;
	shl.b32 	%r60, %r59, 20;
	add.s32 	%r61, %r60, 1072693248;
	mov.b32 	%r62, 0;
	mov.b64 	%fd86, {%r62, %r61};
	mul.f64 	%fd93, %fd86, %fd85;
$L__BB1_9:
	cvt.rn.f32.f64 	%f27, %fd12;
	cvta.to.global.u64 	%rd14, %rd3;
	add.f64 	%fd87, %fd93, 0d3FF0000000000000;
	rcp.rn.f64 	%fd88, %fd87;
	abs.f32 	%f28, %f27;
	mul.f32 	%f29, %f28, 0f4038AA3B;
	ex2.approx.ftz.f32 	%f30, %f29;
	add.f32 	%f31, %f30, 0f3F800000;
	rcp.approx.ftz.f32 	%f32, %f31;
	fma.rn.f32 	%f33, %f32, 0fC0000000, 0f3F800000;
	setp.ge.f32 	%p12, %f28, 0f41102CB4;
	selp.f32 	%f34, 0f3F800000, %f33, %p12;
	abs.f32 	%f35, %f34;
	neg.f32 	%f36, %f35;
	mov.b64 	%rd15, %fd12;
	shr.u64 	%rd16, %rd15, 63;
	and.b64  	%rd17, %rd16, 1;
	setp.eq.b64 	%p13, %rd17, 1;
	selp.f32 	%f37, %f36, %f35, %p13;
	mul.f32 	%f38, %f27, %f27;
	fma.rn.f32 	%f39, %f38, 0f3C80F082, 0fBD563CAE;
	fma.rn.f32 	%f40, %f39, %f38, 0f3E085941;
	fma.rn.f32 	%f41, %f40, %f38, 0fBEAAA9ED;
	fma.rn.f32 	%f42, %f41, %f38, 0f00000000;
	fma.rn.f32 	%f43, %f42, %f27, %f27;
	setp.ge.f32 	%p14, %f28, 0f3F19999A;
	selp.f32 	%f44, %f37, %f43, %p14;
	cvt.f64.f32 	%fd89, %f44;
	mul.f64 	%fd90, %fd88, %fd89;
	cvt.rn.f32.f64 	%f45, %fd90;
	add.s32 	%r63, %r7, %r6;
	mul.wide.s32 	%rd18, %r63, 4;
	add.s64 	%rd19, %rd14, %rd18;
	st.global.f32 	[%rd19], %f45;
	mul.wide.s32 	%rd20, %r6, 4;
	add.s64 	%rd21, %rd1, %rd20;
	st.global.f32 	[%rd21], %f27;
	ret;

}


// ===== COMPILED SASS (sm_100) =====

	.target	sm_100

	.elftype	@"ET_EXEC"


//--------------------- .note.nv.tkinfo           --------------------------
	.section	.note.nv.tkinfo,"",@"SHT_NOTE"
	.sectionflags	@"SHF_NOTE_NV_TKINFO"
	.tkinfo
        /*0018*/ 	.word	0x00000002
        /*0030*/ 	.string	""
        /*0030*/ 	.string	"ptxas"
        /*0030*/ 	.string	"Cuda compilation tools, release 13.0, V13.0.88"
        /*0030*/ 	.string	"Build cuda_13.0.r13.0/compiler.36424714_0"
        /*0030*/ 	.string	"-arch sm_100 -m 64 "



//--------------------- .note.nv.cuinfo           --------------------------
	.section	.note.nv.cuinfo,"",@"SHT_NOTE"
	.sectionflags	@"SHF_NOTE_NV_CUINFO"
        /*0018*/ 	.short	0x0002
        /*001a*/ 	.short	0x0064
        /*001c*/ 	.short	0x0082
	.zero		2


//--------------------- .nv.info                  --------------------------
	.section	.nv.info,"",@"SHT_CUDA_INFO"
	.align	4


	//----- nvinfo : EIATTR_REGCOUNT
	.align		4
        /*0000*/ 	.byte	0x04, 0x2f
        /*0002*/ 	.short	(.L_1 - .L_0)
	.align		4
.L_0:
        /*0004*/ 	.word	index@(_Z9lstm_gemmPfS_S_S_S_iiiiii)
        /*0008*/ 	.word	0x00000031


	//----- nvinfo : EIATTR_FRAME_SIZE
	.align		4
.L_1:
        /*000c*/ 	.byte	0x04, 0x11
        /*000e*/ 	.short	(.L_3 - .L_2)
	.align		4
.L_2:
        /*0010*/ 	.word	index@(_Z9lstm_gemmPfS_S_S_S_iiiiii)
        /*0014*/ 	.word	0x00000000


	//----- nvinfo : EIATTR_REGCOUNT
	.align		4
.L_3:
        /*0018*/ 	.byte	0x04, 0x2f
        /*001a*/ 	.short	(.L_5 - .L_4)
	.align		4
.L_4:
        /*001c*/ 	.word	index@(_Z12lstm_eltwisePfS_S_iii)
        /*0020*/ 	.word	0x00000019


	//----- nvinfo : EIATTR_FRAME_SIZE
	.align		4
.L_5:
        /*0024*/ 	.byte	0x04, 0x11
        /*0026*/ 	.short	(.L_7 - .L_6)
	.align		4
.L_6:
        /*0028*/ 	.word	index@($__internal_0_$__cuda_sm20_dblrcp_rn_slowpath_v3)
        /*002c*/ 	.word	0x00000000


	//----- nvinfo : EIATTR_FRAME_SIZE
	.align		4
.L_7:
        /*0030*/ 	.byte	0x04, 0x11
        /*0032*/ 	.short	(.L_9 - .L_8)
	.align		4
.L_8:
        /*0034*/ 	.word	index@(_Z12lstm_eltwisePfS_S_iii)
        /*0038*/ 	.word	0x00000000


	//----- nvinfo : EIATTR_MIN_STACK_SIZE
	.align		4
.L_9:
        /*003c*/ 	.byte	0x04, 0x12
        /*003e*/ 	.short	(.L_11 - .L_10)
	.align		4
.L_10:
        /*0040*/ 	.word	index@(_Z12lstm_eltwisePfS_S_iii)
        /*0044*/ 	.word	0x00000000


	//----- nvinfo : EIATTR_MIN_STACK_SIZE
	.align		4
.L_11:
        /*0048*/ 	.byte	0x04, 0x12
        /*004a*/ 	.short	(.L_13 - .L_12)
	.align		4
.L_12:
        /*004c*/ 	.word	index@(_Z9lstm_gemmPfS_S_S_S_iiiiii)
        /*0050*/ 	.word	0x00000000
.L_13:


//--------------------- .nv.compat                --------------------------
	.section	.nv.compat,"",@"SHT_CUDA_COMPAT_INFO"
	.align	4
        /*0000*/ 	.byte	0x02, 0x09, 0x00, 0x00, 0x02, 0x02, 0x01, 0x00, 0x02, 0x05, 0x05, 0x00, 0x03, 0x07, 0x01, 0x01
        /*0010*/ 	.byte	0x02, 0x03, 0x00, 0x00, 0x02, 0x06, 0x01, 0x00, 0x04, 0x0b, 0x08, 0x00, 0x01, 0x00, 0x00, 0x00
        /*0020*/ 	.byte	0x00, 0x00, 0x00, 0x00


//--------------------- .nv.info._Z12lstm_eltwisePfS_S_iii --------------------------
	.section	.nv.info._Z12lstm_eltwisePfS_S_iii,"",@"SHT_CUDA_INFO"
	.sectionflags	@""
	.align	4


	//----- nvinfo : EIATTR_CUDA_API_VERSION
	.align		4
        /*0000*/ 	.byte	0x04, 0x37
        /*0002*/ 	.short	(.L_15 - .L_14)
.L_14:
        /*0004*/ 	.word	0x00000082


	//----- nvinfo : EIATTR_KPARAM_INFO
	.align		4
.L_15:
        /*0008*/ 	.byte	0x04, 0x17
        /*000a*/ 	.short	(.L_17 - .L_16)
.L_16:
        /*000c*/ 	.word	0x00000000
        /*0010*/ 	.short	0x0005
        /*0012*/ 	.short	0x0020
        /*0014*/ 	.byte	0x00, 0xf0, 0x11, 0x00


	//----- nvinfo : EIATTR_KPARAM_INFO
	.align		4
.L_17:
        /*0018*/ 	.byte	0x04, 0x17
        /*001a*/ 	.short	(.L_19 - .L_18)
.L_18:
        /*001c*/ 	.word	0x00000000
        /*0020*/ 	.short	0x0004
        /*0022*/ 	.short	0x001c
        /*0024*/ 	.byte	0x00, 0xf0, 0x11, 0x00


	//----- nvinfo : EIATTR_KPARAM_INFO
	.align		4
.L_19:
        /*0028*/ 	.byte	0x04, 0x17
        /*002a*/ 	.short	(.L_21 - .L_20)
.L_20:
        /*002c*/ 	.word	0x00000000
        /*0030*/ 	.short	0x0003
        /*0032*/ 	.short	0x0018
        /*0034*/ 	.byte	0x00, 0xf0, 0x11, 0x00


	//----- nvinfo : EIATTR_KPARAM_INFO
	.align		4
.L_21:
        /*0038*/ 	.byte	0x04, 0x17
        /*003a*/ 	.short	(.L_23 - .L_22)
.L_22:
        /*003c*/ 	.word	0x00000000
        /*0040*/ 	.short	0x0002
        /*0042*/ 	.short	0x0010
        /*0044*/ 	.byte	0x00, 0xf5, 0x21, 0x00


	//----- nvinfo : EIATTR_KPARAM_INFO
	.align		4
.L_23:
        /*0048*/ 	.byte	0x04, 0x17
        /*004a*/ 	.short	(.L_25 - .L_24)
.L_24:
        /*004c*/ 	.word	0x00000000
        /*0050*/ 	.short	0x0001
        /*0052*/ 	.short	0x0008
        /*0054*/ 	.byte	0x00, 0xf5, 0x21, 0x00


	//----- nvinfo : EIATTR_KPARAM_INFO
	.align		4
.L_25:
        /*0058*/ 	.byte	0x04, 0x17
        /*005a*/ 	.short	(.L_27 - .L_26)
.L_26:
        /*005c*/ 	.word	0x00000000
        /*0060*/ 	.short	0x0000
        /*0062*/ 	.short	0x0000
        /*0064*/ 	.byte	0x00, 0xf5, 0x21, 0x00


	//----- nvinfo : EIATTR_SPARSE_MMA_MASK
	.align		4
.L_27:
        /*0068*/ 	.byte	0x03, 0x50
        /*006a*/ 	.short	0x0000


	//----- nvinfo : EIATTR_MAXREG_COUNT
	.align		4
        /*006c*/ 	.byte	0x03, 0x1b
        /*006e*/ 	.short	0x00ff


	//----- nvinfo : EIATTR_MERCURY_ISA_VERSION
	.align		4
        /*0070*/ 	.byte	0x03, 0x5f
        /*0072*/ 	.short	0x0101


	//----- nvinfo : EIATTR_VRC_CTA_INIT_COUNT
	.align		4
        /*0074*/ 	.byte	0x02, 0x4a
	.zero		1
	.zero		1


	//----- nvinfo : EIATTR_EXIT_INSTR_OFFSETS
	.align		4
        /*0078*/ 	.byte	0x04, 0x1c
        /*007a*/ 	.short	(.L_29 - .L_28)


	//   ....[0]....
.L_28:
        /*007c*/ 	.word	0x00001420


	//----- nvinfo : EIATTR_CRS_STACK_SIZE
	.align		4
.L_29:
        /*0080*/ 	.byte	0x04, 0x1e
        /*0082*/ 	.short	(.L_31 - .L_30)
.L_30:
        /*0084*/ 	.word	0x00000000


	//----- nvinfo : EIATTR_CBANK_PARAM_SIZE
	.align		4
.L_31:
        /*0088*/ 	.byte	0x03, 0x19
        /*008a*/ 	.short	0x0024


	//----- nvinfo : EIATTR_PARAM_CBANK
	.align		4
        /*008c*/ 	.byte	0x04, 0x0a
        /*008e*/ 	.short	(.L_33 - .L_32)
	.align		4
.L_32:
        /*0090*/ 	.word	index@(.nv.constant0._Z12lstm_eltwisePfS_S_iii)
        /*0094*/ 	.short	0x0380
        /*0096*/ 	.short	0x0024


	//----- nvinfo : EIATTR_SW_WAR
	.align		4
.L_33:
        /*0098*/ 	.byte	0x04, 0x36
        /*009a*/ 	.short	(.L_35 - .L_34)
.L_34:
        /*009c*/ 	.word	0x00000008
.L_35:


//--------------------- .nv.info._Z9lstm_gemmPfS_S_S_S_iiiiii --------------------------
	.section	.nv.info._Z9lstm_gemmPfS_S_S_S_iiiiii,"",@"SHT_CUDA_INFO"
	.sectionflags	@""
	.align	4


	//----- nvinfo : EIATTR_CUDA_API_VERSION
	.align		4
        /*0000*/ 	.byte	0x04, 0x37
        /*0002*/ 	.short	(.L_37 - .L_36)
.L_36:
        /*0004*/ 	.word	0x00000082


	//----- nvinfo : EIATTR_KPARAM_INFO
	.align		4
.L_37:
        /*0008*/ 	.byte	0x04, 0x17
        /*000a*/ 	.short	(.L_39 - .L_38)
.L_38:
        /*000c*/ 	.word	0x00000000
        /*0010*/ 	.short	0x000a
        /*0012*/ 	.short	0x003c
        /*0014*/ 	.byte	0x00, 0xf0, 0x11, 0x00


	//----- nvinfo : EIATTR_KPARAM_INFO
	.align		4
.L_39:
        /*0018*/ 	.byte	0x04, 0x17
        /*001a*/ 	.short	(.L_41 - .L_40)
.L_40:
        /*001c*/ 	.word	0x00000000
        /*0020*/ 	.short	0x0009
        /*0022*/ 	.short	0x0038
        /*0024*/ 	.byte	0x00, 0xf0, 0x11, 0x00


	//----- nvinfo : EIATTR_KPARAM_INFO
	.align		4
.L_41:
        /*0028*/ 	.byte	0x04, 0x17
        /*002a*/ 	.short	(.L_43 - .L_42)
.L_42:
        /*002c*/ 	.word	0x00000000
        /*0030*/ 	.short	0x0008
        /*0032*/ 	.short	0x0034
        /*0034*/ 	.byte	0x00, 0xf0, 0x11, 0x00


	//----- nvinfo : EIATTR_KPARAM_INFO
	.align		4
.L_43:
        /*0038*/ 	.byte	0x04, 0x17
        /*003a*/ 	.short	(.L_45 - .L_44)
.L_44:
        /*003c*/ 	.word	0x00000000
        /*0040*/ 	.short	0x0007
        /*0042*/ 	.short	0x0030
        /*0044*/ 	.byte	0x00, 0xf0, 0x11, 0x00


	//----- nvinfo : EIATTR_KPARAM_INFO
	.align		4
.L_45:
        /*0048*/ 	.byte	0x04, 0x17
        /*004a*/ 	.short	(.L_47 - .L_46)
.L_46:
        /*004c*/ 	.word	0x00000000
        /*0050*/ 	.short	0x0006
        /*0052*/ 	.short	0x002c
        /*0054*/ 	.byte	0x00, 0xf0, 0x11, 0x00


	//----- nvinfo : EIATTR_KPARAM_INFO
	.align		4
.L_47:
        /*0058*/ 	.byte	0x04, 0x17
        /*005a*/ 	.short	(.L_49 - .L_48)
.L_48:
        /*005c*/ 	.word	0x00000000
        /*0060*/ 	.short	0x0005
        /*0062*/ 	.short	0x0028
        /*0064*/ 	.byte	0x00, 0xf0, 0x11, 0x00


	//----- nvinfo : EIATTR_KPARAM_INFO
	.align		4
.L_49:
        /*0068*/ 	.byte	0x04, 0x17
        /*006a*/ 	.short	(.L_51 - .L_50)
.L_50:
        /*006c*/ 	.word	0x00000000
        /*0070*/ 	.short	0x0004
        /*0072*/ 	.short	0x0020
        /*0074*/ 	.byte	0x00, 0xf5, 0x21, 0x00


	//----- nvinfo : EIATTR_KPARAM_INFO
	.align		4
.L_51:
        /*0078*/ 	.byte	0x04, 0x17
        /*007a*/ 	.short	(.L_53 - .L_52)
.L_52:
        /*007c*/ 	.word	0x00000000
        /*0080*/ 	.short	0x0003
        /*0082*/ 	.short	0x0018
        /*0084*/ 	.byte	0x00, 0xf5, 0x21, 0x00


	//----- nvinfo : EIATTR_KPARAM_INFO
	.align		4
.L_53:
        /*0088*/ 	.byte	0x04, 0x17
        /*008a*/ 	.short	(.L_55 - .L_54)
.L_54:
        /*008c*/ 	.word	0x00000000
        /*0090*/ 	.short	0x0002
        /*0092*/ 	.short	0x0010
        /*0094*/ 	.byte	0x00, 0xf5, 0x21, 0x00


	//----- nvinfo : EIATTR_KPARAM_INFO
	.align		4
.L_55:
        /*0098*/ 	.byte	0x04, 0x17
        /*009a*/ 	.short	(.L_57 - .L_56)
.L_56:
        /*009c*/ 	.word	0x00000000
        /*00a0*/ 	.short	0x0001
        /*00a2*/ 	.short	0x0008
        /*00a4*/ 	.byte	0x00, 0xf5, 0x21, 0x00


	//----- nvinfo : EIATTR_KPARAM_INFO
	.align		4
.L_57:
        /*00a8*/ 	.byte	0x04, 0x17
        /*00aa*/ 	.short	(.L_59 - .L_58)
.L_58:
        /*00ac*/ 	.word	0x00000000
        /*00b0*/ 	.short	0x0000
        /*00b2*/ 	.short	0x0000
        /*00b4*/ 	.byte	0x00, 0xf5, 0x21, 0x00


	//----- nvinfo : EIATTR_SPARSE_MMA_MASK
	.align		4
.L_59:
        /*00b8*/ 	.byte	0x03, 0x50
        /*00ba*/ 	.short	0x0000


	//----- nvinfo : EIATTR_MAXREG_COUNT
	.align		4
        /*00bc*/ 	.byte	0x03, 0x1b
        /*00be*/ 	.short	0x00ff


	//----- nvinfo : EIATTR_NUM_BARRIERS
	.align		4
        /*00c0*/ 	.byte	0x02, 0x4c
        /*00c2*/ 	.byte	0x01
	.zero		1


	//----- nvinfo : EIATTR_MERCURY_ISA_VERSION
	.align		4
        /*00c4*/ 	.byte	0x03, 0x5f
        /*00c6*/ 	.short	0x0101


	//----- nvinfo : EIATTR_VRC_CTA_INIT_COUNT
	.align		4
        /*00c8*/ 	.byte	0x02, 0x4a
	.zero		1
	.zero		1


	//----- nvinfo : EIATTR_EXIT_INSTR_OFFSETS
	.align		4
        /*00cc*/ 	.byte	0x04, 0x1c
        /*00ce*/ 	.short	(.L_61 - .L_60)


	//   ....[0]....
.L_60:
        /*00d0*/ 	.word	0x000008a0


	//----- nvinfo : EIATTR_CBANK_PARAM_SIZE
	.align		4
.L_61:
        /*00d4*/ 	.byte	0x03, 0x19
        /*00d6*/ 	.short	0x0040


	//----- nvinfo : EIATTR_PARAM_CBANK
	.align		4
        /*00d8*/ 	.byte	0x04, 0x0a
        /*00da*/ 	.short	(.L_63 - .L_62)
	.align		4
.L_62:
        /*00dc*/ 	.word	index@(.nv.constant0._Z9lstm_gemmPfS_S_S_S_iiiiii)
        /*00e0*/ 	.short	0x0380
        /*00e2*/ 	.short	0x0040


	//----- nvinfo : EIATTR_SW_WAR
	.align		4
.L_63:
        /*00e4*/ 	.byte	0x04, 0x36
        /*00e6*/ 	.short	(.L_65 - .L_64)
.L_64:
        /*00e8*/ 	.word	0x00000008
.L_65:


//--------------------- .nv.callgraph             --------------------------
	.section	.nv.callgraph,"",@"SHT_CUDA_CALLGRAPH"
	.align	4
	.sectionentsize	8
	.align		4
        /*0000*/ 	.word	0x00000000
	.align		4
        /*0004*/ 	.word	0xffffffff
	.align		4
        /*0008*/ 	.word	0x00000000
	.align		4
        /*000c*/ 	.word	0xfffffffe
	.align		4
        /*0010*/ 	.word	0x00000000
	.align		4
        /*0014*/ 	.word	0xfffffffd
	.align		4
        /*0018*/ 	.word	0x00000000
	.align		4
        /*001c*/ 	.word	0xfffffffc


//--------------------- .text._Z12lstm_eltwisePfS_S_iii --------------------------
	.section	.text._Z12lstm_eltwisePfS_S_iii,"ax",@progbits
	.align	128
        .global         _Z12lstm_eltwisePfS_S_iii
        .type           _Z12lstm_eltwisePfS_S_iii,@function
        .size           _Z12lstm_eltwisePfS_S_iii,(.L_x_20 - _Z12lstm_eltwisePfS_S_iii)
        .other          _Z12lstm_eltwisePfS_S_iii,@"STO_CUDA_ENTRY STV_DEFAULT"
_Z12lstm_eltwisePfS_S_iii:
.text._Z12lstm_eltwisePfS_S_iii:
[----:B------:R-:W-:Y:S01]  /*0000*/  LDC R1, c[0x0][0x37c] ;  /* 0x0000df00ff017b82 */ /* 0x000fe20000000800 */
[----:B------:R-:W0:Y:S07]  /*0010*/  S2R R2, SR_TID.X ;  /* 0x0000000000027919 */ /* 0x000e2e0000002100 */
[----:B------:R-:W0:Y:S01]  /*0020*/  S2UR UR4, SR_CTAID.X ;  /* 0x00000000000479c3 */ /* 0x000e220000002500 */
[----:B------:R-:W1:Y:S07]  /*0030*/  S2R R0, SR_TID.Y ;  /* 0x0000000000007919 */ /* 0x000e6e0000002200 */
[----:B------:R-:W0:Y:S08]  /*0040*/  LDC R3, c[0x0][0x360] ;  /* 0x0000d800ff037b82 */ /* 0x000e300000000800 */
[----:B------:R-:W1:Y:S08]  /*0050*/  S2UR UR5, SR_CTAID.Y ;  /* 0x00000000000579c3 */ /* 0x000e700000002600 */
[----:B------:R-:W1:Y:S08]  /*0060*/  LDC R5, c[0x0][0x364] ;  /* 0x0000d900ff057b82 */ /* 0x000e700000000800 */
[----:B------:R-:W2:Y:S01]  /*0070*/  LDC R17, c[0x0][0x398] ;  /* 0x0000e600ff117b82 */ /* 0x000ea20000000800 */
[----:B0-----:R-:W-:-:S07]  /*0080*/  IMAD R2, R3, UR4, R2 ;  /* 0x0000000403027c24 */ /* 0x001fce000f8e0202 */
[----:B------:R-:W0:Y:S01]  /*0090*/  LDC.64 R10, c[0x0][0x388] ;  /* 0x0000e200ff0a7b82 */ /* 0x000e220000000a00 */
[----:B-1----:R-:W-:Y:S01]  /*00a0*/  IMAD R3, R5, UR5, R0 ;  /* 0x0000000505037c24 */ /* 0x002fe2000f8e0200 */
[----:B------:R-:W1:Y:S01]  /*00b0*/  LDCU.64 UR4, c[0x0][0x358] ;  /* 0x00006b00ff0477ac */ /* 0x000e620008000a00 */
[----:B--2---:R-:W-:-:S04]  /*00c0*/  IMAD R0, R2, R17, RZ ;  /* 0x0000001102007224 */ /* 0x004fc800078e02ff */
[----:B------:R-:W-:-:S04]  /*00d0*/  IMAD R5, R0, 0x4, R3 ;  /* 0x0000000400057824 */ /* 0x000fc800078e0203 */
[----:B0-----:R-:W-:-:S04]  /*00e0*/  IMAD.WIDE R10, R5, 0x4, R10 ;  /* 0x00000004050a7825 */ /* 0x001fc800078e020a */
[C---:B------:R-:W-:Y:S02]  /*00f0*/  IMAD.WIDE R8, R17.reuse, 0x4, R10 ;  /* 0x0000000411087825 */ /* 0x040fe400078e020a */
[----:B-1----:R-:W5:Y:S04]  /*0100*/  LDG.E R10, desc[UR4][R10.64] ;  /* 0x000000040a0a7981 */ /* 0x002f68000c1e1900 */
[----:B------:R-:W2:Y:S01]  /*0110*/  LDG.E R0, desc[UR4][R8.64] ;  /* 0x0000000408007981 */ /* 0x000ea2000c1e1900 */
[----:B------:R-:W-:Y:S02]  /*0120*/  HFMA2 R7, -RZ, RZ, 1.9912109375, 0.00128841400146484375 ;  /* 0x3ff71547ff077431 */ /* 0x000fe400000001ff */
[----:B------:R-:W-:Y:S01]  /*0130*/  IMAD.MOV.U32 R6, RZ, RZ, 0x652b82fe ;  /* 0x652b82feff067424 */ /* 0x000fe200078e00ff */
[----:B------:R-:W-:Y:S01]  /*0140*/  UMOV UR6, 0xfefa39ef ;  /* 0xfefa39ef00067882 */ /* 0x000fe20000000000 */
[----:B------:R-:W-:Y:S01]  /*0150*/  UMOV UR7, 0x3fe62e42 ;  /* 0x3fe62e4200077882 */ /* 0x000fe20000000000 */
[----:B------:R-:W-:-:S05]  /*0160*/  IMAD.WIDE R12, R17, 0x4, R8 ;  /* 0x00000004110c7825 */ /* 0x000fca00078e0208 */
[----:B------:R0:W5:Y:S01]  /*0170*/  LDG.E R14, desc[UR4][R12.64] ;  /* 0x000000040c0e7981 */ /* 0x000162000c1e1900 */
[----:B------:R-:W-:-:S05]  /*0180*/  IMAD.WIDE R16, R17, 0x4, R12 ;  /* 0x0000000411107825 */ /* 0x000fca00078e020c */
[----:B------:R1:W5:Y:S01]  /*0190*/  LDG.E R15, desc[UR4][R16.64] ;  /* 0x00000004100f7981 */ /* 0x000362000c1e1900 */
[----:B------:R-:W-:Y:S01]  /*01a0*/  BSSY.RECONVERGENT B0, `(.L_x_0) ;  /* 0x0000038000007945 */ /* 0x000fe20003800200 */
[----:B--2---:R-:W2:Y:S02]  /*01b0*/  F2F.F64.F32 R4, R0 ;  /* 0x0000000000047310 */ /* 0x004ea40000201800 */
[----:B--2---:R-:W-:-:S08]  /*01c0*/  DFMA R6, R4, -R6, 6.75539944105574400000e+15 ;  /* 0x433800000406742b */ /* 0x004fd00000000806 */
[----:B------:R-:W-:-:S08]  /*01d0*/  DADD R18, R6, -6.75539944105574400000e+15 ;  /* 0xc338000006127429 */ /* 0x000fd00000000000 */
[----:B------:R-:W-:Y:S01]  /*01e0*/  DFMA R8, R18, -UR6, -R4 ;  /* 0x8000000612087c2b */ /* 0x000fe20008000804 */
[----:B------:R-:W-:Y:S01]  /*01f0*/  UMOV UR6, 0x3b39803f ;  /* 0x3b39803f00067882 */ /* 0x000fe20000000000 */
[----:B------:R-:W-:-:S06]  /*0200*/  UMOV UR7, 0x3c7abc9e ;  /* 0x3c7abc9e00077882 */ /* 0x000fcc0000000000 */
[----:B------:R-:W-:Y:S01]  /*0210*/  DFMA R8, R18, -UR6, R8 ;  /* 0x8000000612087c2b */ /* 0x000fe20008000008 */
[----:B------:R-:W-:Y:S02]  /*0220*/  IMAD.MOV.U32 R18, RZ, RZ, -0x35dec16 ;  /* 0xfca213eaff127424 */ /* 0x000fe400078e00ff */
[----:B------:R-:W-:Y:S01]  /*0230*/  IMAD.MOV.U32 R19, RZ, RZ, 0x3e928af3 ;  /* 0x3e928af3ff137424 */ /* 0x000fe200078e00ff */
[----:B------:R-:W-:Y:S01]  /*0240*/  UMOV UR6, 0x69ce2bdf ;  /* 0x69ce2bdf00067882 */ /* 0x000fe20000000000 */
[----:B------:R-:W-:-:S04]  /*0250*/  UMOV UR7, 0x3e5ade15 ;  /* 0x3e5ade1500077882 */ /* 0x000fc80000000000 */
[----:B0-----:R-:W-:Y:S01]  /*0260*/  DFMA R12, R8, UR6, R18 ;  /* 0x00000006080c7c2b */ /* 0x001fe20008000012 */
[----:B------:R-:W-:Y:S01]  /*0270*/  UMOV UR6, 0x62401315 ;  /* 0x6240131500067882 */ /* 0x000fe20000000000 */
[----:B------:R-:W-:-:S06]  /*0280*/  UMOV UR7, 0x3ec71dee ;  /* 0x3ec71dee00077882 */ /* 0x000fcc0000000000 */
[----:B------:R-:W-:Y:S01]  /*0290*/  DFMA R12, R8, R12, UR6 ;  /* 0x00000006080c7e2b */ /* 0x000fe2000800000c */
        /* <DEDUP_REMOVED lines=19> */
[----:B------:R-:W-:Y:S01]  /*03d0*/  UMOV UR7, 0x3fe00000 ;  /* 0x3fe0000000077882 */ /* 0x000fe20000000000 */
[----:B-1----:R-:W-:-:S05]  /*03e0*/  DADD R16, -RZ, -R4 ;  /* 0x00000000ff107229 */ /* 0x002fca0000000904 */
[----:B------:R-:W-:-:S05]  /*03f0*/  DFMA R12, R8, R12, UR6 ;  /* 0x00000006080c7e2b */ /* 0x000fca000800000c */
[----:B------:R-:W-:-:S03]  /*0400*/  FSETP.GEU.AND P0, PT, |R17|, 4.1917929649353027344, PT ;  /* 0x4086232b1100780b */ /* 0x000fc60003f0e200 */
[----:B------:R-:W-:-:S08]  /*0410*/  DFMA R12, R8, R12, 1 ;  /* 0x3ff00000080c742b */ /* 0x000fd0000000000c */
[----:B------:R-:W-:-:S10]  /*0420*/  DFMA R8, R8, R12, 1 ;  /* 0x3ff000000808742b */ /* 0x000fd4000000000c */
[----:B------:R-:W-:Y:S01]  /*0430*/  LEA R13, R6, R9, 0x14 ;  /* 0x00000009060d7211 */ /* 0x000fe200078ea0ff */
[----:B------:R-:W-:Y:S01]  /*0440*/  IMAD.MOV.U32 R12, RZ, RZ, R8 ;  /* 0x000000ffff0c7224 */ /* 0x000fe200078e0008 */
[----:B------:R-:W-:Y:S06]  /*0450*/  @!P0 BRA `(.L_x_1) ;  /* 0x0000000000308947 */ /* 0x000fec0003800000 */
[----:B------:R-:W-:Y:S01]  /*0460*/  FSETP.GEU.AND P1, PT, |R17|, 4.2275390625, PT ;  /* 0x408748001100780b */ /* 0x000fe20003f2e200 */
[----:B------:R-:W-:Y:S01]  /*0470*/  DADD R4, -R4, +INF ;  /* 0x7ff0000004047429 */ /* 0x000fe20000000100 */
[----:B------:R-:W-:-:S09]  /*0480*/  FSETP.GT.AND P0, PT, R0, RZ, PT ;  /* 0x000000ff0000720b */ /* 0x000fd20003f04000 */
[----:B------:R-:W-:Y:S02]  /*0490*/  FSEL R12, R4, RZ, !P0 ;  /* 0x000000ff040c7208 */ /* 0x000fe40004000000 */
[----:B------:R-:W-:Y:S01]  /*04a0*/  @!P1 LEA.HI R7, R6, R6, RZ, 0x1 ;  /* 0x0000000606079211 */ /* 0x000fe200078f08ff */
[----:B------:R-:W-:Y:S01]  /*04b0*/  @!P1 IMAD.MOV.U32 R4, RZ, RZ, RZ ;  /* 0x000000ffff049224 */ /* 0x000fe200078e00ff */
[----:B------:R-:W-:Y:S02]  /*04c0*/  FSEL R13, R5, RZ, !P0 ;  /* 0x000000ff050d7208 */ /* 0x000fe40004000000 */
[----:B------:R-:W-:-:S04]  /*04d0*/  @!P1 SHF.R.S32.HI R7, RZ, 0x1, R7 ;  /* 0x00000001ff079819 */ /* 0x000fc80000011407 */
[----:B------:R-:W-:Y:S01]  /*04e0*/  @!P1 LEA R9, R7, R9, 0x14 ;  /* 0x0000000907099211 */ /* 0x000fe200078ea0ff */
[----:B------:R-:W-:-:S05]  /*04f0*/  @!P1 IMAD.IADD R6, R6, 0x1, -R7 ;  /* 0x0000000106069824 */ /* 0x000fca00078e0a07 */
[----:B------:R-:W-:-:S06]  /*0500*/  @!P1 LEA R5, R6, 0x3ff00000, 0x14 ;  /* 0x3ff0000006059811 */ /* 0x000fcc00078ea0ff */
[----:B------:R-:W-:-:S11]  /*0510*/  @!P1 DMUL R12, R8, R4 ;  /* 0x00000004080c9228 */ /* 0x000fd60000000000 */
.L_x_1:
[----:B------:R-:W-:Y:S05]  /*0520*/  BSYNC.RECONVERGENT B0 ;  /* 0x0000000000007941 */ /* 0x000fea0003800200 */
.L_x_0:
[----:B------:R-:W-:Y:S01]  /*0530*/  DADD R12, R12, 1 ;  /* 0x3ff000000c0c7429 */ /* 0x000fe20000000000 */
[----:B------:R-:W-:Y:S05]  /*0540*/  BSSY.RECONVERGENT B0, `(.L_x_2) ;  /* 0x0000012000007945 */ /* 0x000fea0003800200 */
[----:B------:R-:W0:Y:S04]  /*0550*/  MUFU.RCP64H R5, R13 ;  /* 0x0000000d00057308 */ /* 0x000e280000001800 */
[----:B------:R-:W-:-:S05]  /*0560*/  VIADD R4, R13, 0x300402 ;  /* 0x003004020d047836 */ /* 0x000fca0000000000 */
[----:B------:R-:W-:Y:S01]  /*0570*/  FSETP.GEU.AND P0, PT, |R4|, 5.8789094863358348022e-39, PT ;  /* 0x004004020400780b */ /* 0x000fe20003f0e200 */
[----:B0-----:R-:W-:-:S08]  /*0580*/  DFMA R6, -R12, R4, 1 ;  /* 0x3ff000000c06742b */ /* 0x001fd00000000104 */
[----:B------:R-:W-:-:S08]  /*0590*/  DFMA R6, R6, R6, R6 ;  /* 0x000000060606722b */ /* 0x000fd00000000006 */
[----:B------:R-:W-:-:S08]  /*05a0*/  DFMA R6, R4, R6, R4 ;  /* 0x000000060406722b */ /* 0x000fd00000000004 */
[----:B------:R-:W-:-:S08]  /*05b0*/  DFMA R8, -R12, R6, 1 ;  /* 0x3ff000000c08742b */ /* 0x000fd00000000106 */
[----:B------:R-:W-:Y:S01]  /*05c0*/  DFMA R4, R6, R8, R6 ;  /* 0x000000080604722b */ /* 0x000fe20000000006 */
[----:B------:R-:W-:Y:S10]  /*05d0*/  @P0 BRA `(.L_x_3) ;  /* 0x0000000000200947 */ /* 0x000ff40003800000 */
[----:B------:R-:W-:Y:S01]  /*05e0*/  LOP3.LUT R8, R13, 0x7fffffff, RZ, 0xc0, !PT ;  /* 0x7fffffff0d087812 */ /* 0x000fe200078ec0ff */
[----:B------:R-:W-:Y:S01]  /*05f0*/  IMAD.MOV.U32 R7, RZ, RZ, R13 ;  /* 0x000000ffff077224 */ /* 0x000fe200078e000d */
[----:B------:R-:W-:Y:S02]  /*0600*/  MOV R6, R12 ;  /* 0x0000000c00067202 */ /* 0x000fe40000000f00 */
[----:B------:R-:W-:Y:S01]  /*0610*/  MOV R0, 0x640 ;  /* 0x0000064000007802 */ /* 0x000fe20000000f00 */
[----:B------:R-:W-:-:S07]  /*0620*/  VIADD R8, R8, 0xfff00000 ;  /* 0xfff0000008087836 */ /* 0x000fce0000000000 */
[----:B-----5:R-:W-:Y:S05]  /*0630*/  CALL.REL.NOINC `($__internal_0_$__cuda_sm20_dblrcp_rn_slowpath_v3) ;  /* 0x0000000c007c7944 */ /* 0x020fea0003c00000 */
[----:B------:R-:W-:Y:S01]  /*0640*/  MOV R4, R6 ;  /* 0x0000000600047202 */ /* 0x000fe20000000f00 */
[----:B------:R-:W-:-:S07]  /*0650*/  IMAD.MOV.U32 R5, RZ, RZ, R7 ;  /* 0x000000ffff057224 */ /* 0x000fce00078e0007 */
.L_x_3:
[----:B------:R-:W-:Y:S05]  /*0660*/  BSYNC.RECONVERGENT B0 ;  /* 0x0000000000007941 */ /* 0x000fea0003800200 */
.L_x_2:
[----:B------:R-:W0:Y:S01]  /*0670*/  LDC.64 R8, c[0x0][0x398] ;  /* 0x0000e600ff087b82 */ /* 0x000e220000000a00 */
[----:B------:R-:W1:Y:S07]  /*0680*/  LDCU UR6, c[0x0][0x3a0] ;  /* 0x00007400ff0677ac */ /* 0x000e6e0008000800 */
[----:B------:R-:W2:Y:S01]  /*0690*/  LDC.64 R6, c[0x0][0x380] ;  /* 0x0000e000ff067b82 */ /* 0x000ea20000000a00 */
[----:B0-----:R-:W-:Y:S02]  /*06a0*/  IMAD R12, R2, R8, R3 ;  /* 0x00000008020c7224 */ /* 0x001fe400078e0203 */
[----:B------:R-:W-:-:S04]  /*06b0*/  IMAD R13, R8, R9, RZ ;  /* 0x00000009080d7224 */ /* 0x000fc800078e02ff */
[----:B-1----:R-:W-:-:S04]  /*06c0*/  IMAD R12, R13, UR6, R12 ;  /* 0x000000060d0c7c24 */ /* 0x002fc8000f8e020c */
[----:B--2---:R-:W-:-:S05]  /*06d0*/  IMAD.WIDE R2, R12, 0x4, R6 ;  /* 0x000000040c027825 */ /* 0x004fca00078e0206 */
[----:B------:R0:W5:Y:S02]  /*06e0*/  LDG.E R0, desc[UR4][R2.64] ;  /* 0x0000000402007981 */ /* 0x000164000c1e1900 */
[----:B-----5:R-:W1:Y:S01]  /*06f0*/  F2F.F64.F32 R6, R10 ;  /* 0x0000000a00067310 */ /* 0x020e620000201800 */
[----:B------:R-:W-:Y:S02]  /*0700*/  HFMA2 R9, -RZ, RZ, 1.9912109375, 0.00128841400146484375 ;  /* 0x3ff71547ff097431 */ /* 0x000fe400000001ff */
[----:B------:R-:W-:Y:S01]  /*0710*/  IMAD.MOV.U32 R8, RZ, RZ, 0x652b82fe ;  /* 0x652b82feff087424 */ /* 0x000fe200078e00ff */
[----:B------:R-:W-:Y:S01]  /*0720*/  UMOV UR6, 0xfefa39ef ;  /* 0xfefa39ef00067882 */ /* 0x000fe20000000000 */
[----:B------:R-:W-:Y:S01]  /*0730*/  UMOV UR7, 0x3fe62e42 ;  /* 0x3fe62e4200077882 */ /* 0x000fe20000000000 */
[----:B------:R-:W-:Y:S03]  /*0740*/  BSSY.RECONVERGENT B0, `(.L_x_4) ;  /* 0x0000037000007945 */ /* 0x000fe60003800200 */
[----:B-1----:R-:W-:-:S02]  /*0750*/  DFMA R8, R6, -R8, 6.75539944105574400000e+15 ;  /* 0x433800000608742b */ /* 0x002fc40000000808 */
[----:B------:R-:W-:-:S06]  /*0760*/  DADD R20, -RZ, -R6 ;  /* 0x00000000ff147229 */ /* 0x000fcc0000000906 */
[----:B------:R-:W-:-:S04]  /*0770*/  DADD R16, R8, -6.75539944105574400000e+15 ;  /* 0xc338000008107429 */ /* 0x000fc80000000000 */
[----:B------:R-:W-:-:S04]  /*0780*/  FSETP.GEU.AND P0, PT, |R21|, 4.1917929649353027344, PT ;  /* 0x4086232b1500780b */ /* 0x000fc80003f0e200 */
[----:B------:R-:W-:Y:S01]  /*0790*/  DFMA R18, R16, -UR6, -R6 ;  /* 0x8000000610127c2b */ /* 0x000fe20008000806 */
[----:B------:R-:W-:Y:S01]  /*07a0*/  UMOV UR6, 0x3b39803f ;  /* 0x3b39803f00067882 */ /* 0x000fe20000000000 */
[----:B------:R-:W-:-:S06]  /*07b0*/  UMOV UR7, 0x3c7abc9e ;  /* 0x3c7abc9e00077882 */ /* 0x000fcc0000000000 */
[----:B------:R-:W-:Y:S01]  /*07c0*/  DFMA R16, R16, -UR6, R18 ;  /* 0x8000000610107c2b */ /* 0x000fe20008000012 */
[----:B------:R-:W-:Y:S01]  /*07d0*/  UMOV UR6, 0x69ce2bdf ;  /* 0x69ce2bdf00067882 */ /* 0x000fe20000000000 */
[----:B------:R-:W-:Y:S01]  /*07e0*/  IMAD.MOV.U32 R18, RZ, RZ, -0x35dec16 ;  /* 0xfca213eaff127424 */ /* 0x000fe200078e00ff */
[----:B------:R-:W-:Y:S01]  /*07f0*/  UMOV UR7, 0x3e5ade15 ;  /* 0x3e5ade1500077882 */ /* 0x000fe20000000000 */
[----:B------:R-:W-:-:S06]  /*0800*/  IMAD.MOV.U32 R19, RZ, RZ, 0x3e928af3 ;  /* 0x3e928af3ff137424 */ /* 0x000fcc00078e00ff */
[----:B------:R-:W-:Y:S01]  /*0810*/  DFMA R18, R16, UR6, R18 ;  /* 0x0000000610127c2b */ /* 0x000fe20008000012 */
        /* <DEDUP_REMOVED lines=23> */
[----:B------:R-:W-:-:S08]  /*0990*/  DFMA R18, R16, R18, UR6 ;  /* 0x0000000610127e2b */ /* 0x000fd00008000012 */
[----:B------:R-:W-:-:S08]  /*09a0*/  DFMA R18, R16, R18, 1 ;  /* 0x3ff000001012742b */ /* 0x000fd00000000012 */
[----:B------:R-:W-:-:S10]  /*09b0*/  DFMA R16, R16, R18, 1 ;  /* 0x3ff000001010742b */ /* 0x000fd40000000012 */
[----:B------:R-:W-:Y:S01]  /*09c0*/  LEA R19, R8, R17, 0x14 ;  /* 0x0000001108137211 */ /* 0x000fe200078ea0ff */
[----:B------:R-:W-:Y:S01]  /*09d0*/  IMAD.MOV.U32 R18, RZ, RZ, R16 ;  /* 0x000000ffff127224 */ /* 0x000fe200078e0010 */
[----:B0-----:R-:W-:Y:S06]  /*09e0*/  @!P0 BRA `(.L_x_5) ;  /* 0x0000000000308947 */ /* 0x001fec0003800000 */
        /* <DEDUP_REMOVED lines=12> */
.L_x_5:
[----:B------:R-:W-:Y:S05]  /*0ab0*/  BSYNC.RECONVERGENT B0 ;  /* 0x0000000000007941 */ /* 0x000fea0003800200 */
.L_x_4:
[----:B------:R-:W-:Y:S01]  /*0ac0*/  DADD R6, R18, 1 ;  /* 0x3ff0000012067429 */ /* 0x000fe20000000000 */
[----:B------:R-:W-:Y:S05]  /*0ad0*/  BSSY.RECONVERGENT B0, `(.L_x_6) ;  /* 0x0000012000007945 */ /* 0x000fea0003800200 */
[----:B------:R-:W0:Y:S04]  /*0ae0*/  MUFU.RCP64H R9, R7 ;  /* 0x0000000700097308 */ /* 0x000e280000001800 */
[----:B------:R-:W-:-:S05]  /*0af0*/  VIADD R8, R7, 0x300402 ;  /* 0x0030040207087836 */ /* 0x000fca0000000000 */
[----:B------:R-:W-:Y:S01]  /*0b00*/  FSETP.GEU.AND P0, PT, |R8|, 5.8789094863358348022e-39, PT ;  /* 0x004004020800780b */ /* 0x000fe20003f0e200 */
[----:B0-----:R-:W-:-:S08]  /*0b10*/  DFMA R10, -R6, R8, 1 ;  /* 0x3ff00000060a742b */ /* 0x001fd00000000108 */
[----:B------:R-:W-:Y:S02]  /*0b20*/  DFMA R16, R10, R10, R10 ;  /* 0x0000000a0a10722b */ /* 0x000fe4000000000a */
[----:B------:R-:W0:Y:S06]  /*0b30*/  F2F.F64.F32 R10, R0 ;  /* 0x00000000000a7310 */ /* 0x000e2c0000201800 */
[----:B------:R-:W-:-:S08]  /*0b40*/  DFMA R16, R8, R16, R8 ;  /* 0x000000100810722b */ /* 0x000fd00000000008 */
[----:B------:R-:W-:Y:S02]  /*0b50*/  DFMA R18, -R6, R16, 1 ;  /* 0x3ff000000612742b */ /* 0x000fe40000000110 */
[----:B0-----:R-:W-:-:S06]  /*0b60*/  DMUL R10, R10, R4 ;  /* 0x000000040a0a7228 */ /* 0x001fcc0000000000 */
[----:B------:R-:W-:Y:S01]  /*0b70*/  DFMA R4, R16, R18, R16 ;  /* 0x000000121004722b */ /* 0x000fe20000000010 */
[----:B------:R-:W-:Y:S10]  /*0b80*/  @P0 BRA `(.L_x_7) ;  /* 0x0000000000180947 */ /* 0x000ff40003800000 */
[----:B------:R-:W-:Y:S02]  /*0b90*/  LOP3.LUT R8, R7, 0x7fffffff, RZ, 0xc0, !PT ;  /* 0x7fffffff07087812 */ /* 0x000fe400078ec0ff */
[----:B------:R-:W-:Y:S02]  /*0ba0*/  MOV R0, 0xbd0 ;  /* 0x00000bd000007802 */ /* 0x000fe40000000f00 */
[----:B------:R-:W-:-:S07]  /*0bb0*/  IADD3 R8, PT, PT, R8, -0x100000, RZ ;  /* 0xfff0000008087810 */ /* 0x000fce0007ffe0ff */
[----:B------:R-:W-:Y:S05]  /*0bc0*/  CALL.REL.NOINC `($__internal_0_$__cuda_sm20_dblrcp_rn_slowpath_v3) ;  /* 0x0000000800187944 */ /* 0x000fea0003c00000 */
[----:B------:R-:W-:Y:S02]  /*0bd0*/  IMAD.MOV.U32 R4, RZ, RZ, R6 ;  /* 0x000000ffff047224 */ /* 0x000fe400078e0006 */
[----:B------:R-:W-:-:S07]  /*0be0*/  IMAD.MOV.U32 R5, RZ, RZ, R7 ;  /* 0x000000ffff057224 */ /* 0x000fce00078e0007 */
.L_x_7:
[----:B------:R-:W-:Y:S05]  /*0bf0*/  BSYNC.RECONVERGENT B0 ;  /* 0x0000000000007941 */ /* 0x000fea0003800200 */
.L_x_6:
[----:B------:R-:W0:Y:S01]  /*0c00*/  F2F.F64.F32 R8, R15 ;  /* 0x0000000f00087310 */ /* 0x000e220000201800 */
[----:B------:R-:W-:Y:S01]  /*0c10*/  MOV R6, 0x652b82fe ;  /* 0x652b82fe00067802 */ /* 0x000fe20000000f00 */
[----:B------:R-:W-:Y:S01]  /*0c20*/  IMAD.MOV.U32 R7, RZ, RZ, 0x3ff71547 ;  /* 0x3ff71547ff077424 */ /* 0x000fe200078e00ff */
[----:B------:R-:W-:Y:S01]  /*0c30*/  UMOV UR6, 0xfefa39ef ;  /* 0xfefa39ef00067882 */ /* 0x000fe20000000000 */
[----:B------:R-:W-:Y:S01]  /*0c40*/  UMOV UR7, 0x3fe62e42 ;  /* 0x3fe62e4200077882 */ /* 0x000fe20000000000 */
[----:B------:R-:W-:Y:S01]  /*0c50*/  FMUL R22, |R14|, 2.8853900432586669922 ;  /* 0x4038aa3b0e167820 */ /* 0x000fe20000400200 */
[----:B------:R-:W-:Y:S05]  /*0c60*/  BSSY.RECONVERGENT B0, `(.L_x_8) ;  /* 0x000003c000007945 */ /* 0x000fea0003800200 */
[----:B------:R-:W1:Y:S01]  /*0c70*/  MUFU.EX2 R22, R22 ;  /* 0x0000001600167308 */ /* 0x000e620000000800 */
[----:B0-----:R-:W-:-:S08]  /*0c80*/  DFMA R6, R8, -R6, 6.75539944105574400000e+15 ;  /* 0x433800000806742b */ /* 0x001fd00000000806 */
[----:B------:R-:W-:Y:S01]  /*0c90*/  DADD R16, R6, -6.75539944105574400000e+15 ;  /* 0xc338000006107429 */ /* 0x000fe20000000000 */
[----:B-1----:R-:W-:-:S07]  /*0ca0*/  FADD R0, R22, 1 ;  /* 0x3f80000016007421 */ /* 0x002fce0000000000 */
[C---:B------:R-:W-:Y:S01]  /*0cb0*/  DFMA R18, R16.reuse, -UR6, -R8 ;  /* 0x8000000610127c2b */ /* 0x040fe20008000808 */
[----:B------:R-:W-:Y:S01]  /*0cc0*/  UMOV UR6, 0x3b39803f ;  /* 0x3b39803f00067882 */ /* 0x000fe20000000000 */
[----:B------:R-:W-:Y:S01]  /*0cd0*/  UMOV UR7, 0x3c7abc9e ;  /* 0x3c7abc9e00077882 */ /* 0x000fe20000000000 */
[----:B------:R-:W0:Y:S05]  /*0ce0*/  MUFU.RCP R0, R0 ;  /* 0x0000000000007308 */ /* 0x000e2a0000001000 */
[----:B------:R-:W-:Y:S01]  /*0cf0*/  DFMA R16, R16, -UR6, R18 ;  /* 0x8000000610107c2b */ /* 0x000fe20008000012 */
[----:B------:R-:W-:Y:S01]  /*0d00*/  UMOV UR6, 0x69ce2bdf ;  /* 0x69ce2bdf00067882 */ /* 0x000fe20000000000 */
[----:B------:R-:W-:Y:S01]  /*0d10*/  IMAD.MOV.U32 R18, RZ, RZ, -0x35dec16 ;  /* 0xfca213eaff127424 */ /* 0x000fe200078e00ff */
[----:B------:R-:W-:Y:S01]  /*0d20*/  MOV R19, 0x3e928af3 ;  /* 0x3e928af300137802 */ /* 0x000fe20000000f00 */
[----:B------:R-:W-:-:S05]  /*0d30*/  UMOV UR7, 0x3e5ade15 ;  /* 0x3e5ade1500077882 */ /* 0x000fca0000000000 */
        /* <DEDUP_REMOVED lines=25> */
[----:B------:R-:W-:Y:S02]  /*0ed0*/  DFMA R20, R16, R18, 1 ;  /* 0x3ff000001014742b */ /* 0x000fe40000000012 */
[----:B------:R-:W-:-:S06]  /*0ee0*/  DADD R18, -RZ, -R8 ;  /* 0x00000000ff127229 */ /* 0x000fcc0000000908 */
[----:B------:R-:W-:Y:S01]  /*0ef0*/  DFMA R16, R16, R20, 1 ;  /* 0x3ff000001010742b */ /* 0x000fe20000000014 */
[----:B------:R-:W-:-:S03]  /*0f00*/  MOV R20, 0x3c80f082 ;  /* 0x3c80f08200147802 */ /* 0x000fc60000000f00 */
[----:B------:R-:W-:-:S05]  /*0f10*/  IMAD.MOV.U32 R21, RZ, RZ, R19 ;  /* 0x000000ffff157224 */ /* 0x000fca00078e0013 */
[----:B------:R-:W-:Y:S01]  /*0f20*/  FSETP.GEU.AND P0, PT, |R21|, 4.1917929649353027344, PT ;  /* 0x4086232b1500780b */ /* 0x000fe20003f0e200 */
[----:B------:R-:W-:Y:S02]  /*0f30*/  IMAD R19, R6, 0x100000, R17 ;  /* 0x0010000006137824 */ /* 0x000fe400078e0211 */
[----:B------:R-:W-:-:S10]  /*0f40*/  IMAD.MOV.U32 R18, RZ, RZ, R16 ;  /* 0x000000ffff127224 */ /* 0x000fd400078e0010 */
[----:B0-----:R-:W-:Y:S05]  /*0f50*/  @!P0 BRA `(.L_x_9) ;  /* 0x0000000000308947 */ /* 0x001fea0003800000 */
[----:B------:R-:W-:Y:S01]  /*0f60*/  FSETP.GEU.AND P1, PT, |R21|, 4.2275390625, PT ;  /* 0x408748001500780b */ /* 0x000fe20003f2e200 */
[----:B------:R-:W-:Y:S01]  /*0f70*/  DADD R8, -R8, +INF ;  /* 0x7ff0000008087429 */ /* 0x000fe20000000100 */
[----:B------:R-:W-:-:S09]  /*0f80*/  FSETP.GT.AND P0, PT, R15, RZ, PT ;  /* 0x000000ff0f00720b */ /* 0x000fd20003f04000 */
[----:B------:R-:W-:Y:S02]  /*0f90*/  FSEL R18, R8, RZ, !P0 ;  /* 0x000000ff08127208 */ /* 0x000fe40004000000 */
[----:B------:R-:W-:Y:S02]  /*0fa0*/  @!P1 LEA.HI R7, R6, R6, RZ, 0x1 ;  /* 0x0000000606079211 */ /* 0x000fe400078f08ff */
[----:B------:R-:W-:Y:S02]  /*0fb0*/  FSEL R19, R9, RZ, !P0 ;  /* 0x000000ff09137208 */ /* 0x000fe40004000000 */
[----:B------:R-:W-:-:S04]  /*0fc0*/  @!P1 SHF.R.S32.HI R7, RZ, 0x1, R7 ;  /* 0x00000001ff079819 */ /* 0x000fc80000011407 */
[----:B------:R-:W-:Y:S01]  /*0fd0*/  @!P1 LEA R17, R7, R17, 0x14 ;  /* 0x0000001107119211 */ /* 0x000fe200078ea0ff */
[----:B------:R-:W-:-:S05]  /*0fe0*/  @!P1 IMAD.IADD R6, R6, 0x1, -R7 ;  /* 0x0000000106069824 */ /* 0x000fca00078e0a07 */
[----:B------:R-:W-:Y:S01]  /*0ff0*/  @!P1 LEA R7, R6, 0x3ff00000, 0x14 ;  /* 0x3ff0000006079811 */ /* 0x000fe200078ea0ff */
[----:B------:R-:W-:-:S06]  /*1000*/  @!P1 IMAD.MOV.U32 R6, RZ, RZ, RZ ;  /* 0x000000ffff069224 */ /* 0x000fcc00078e00ff */
[----:B------:R-:W-:-:S11]  /*1010*/  @!P1 DMUL R18, R16, R6 ;  /* 0x0000000610129228 */ /* 0x000fd60000000000 */
.L_x_9:
[----:B------:R-:W-:Y:S05]  /*1020*/  BSYNC.RECONVERGENT B0 ;  /* 0x0000000000007941 */ /* 0x000fea0003800200 */
.L_x_8:
[C---:B------:R-:W-:Y:S01]  /*1030*/  FMUL R17, R14.reuse, R14 ;  /* 0x0000000e0e117220 */ /* 0x040fe20000400000 */
[----:B------:R-:W-:Y:S01]  /*1040*/  DADD R6, R18, 1 ;  /* 0x3ff0000012067429 */ /* 0x000fe20000000000 */
[----:B------:R-:W-:Y:S01]  /*1050*/  IMAD.MOV.U32 R15, RZ, RZ, 0x3f800000 ;  /* 0x3f800000ff0f7424 */ /* 0x000fe200078e00ff */
[C---:B------:R-:W-:Y:S01]  /*1060*/  FSETP.GE.AND P1, PT, |R14|.reuse, 0.60000002384185791016, PT ;  /* 0x3f19999a0e00780b */ /* 0x040fe20003f26200 */
[C---:B------:R-:W-:Y:S01]  /*1070*/  FFMA R20, R17.reuse, R20, -0.052303962409496307373 ;  /* 0xbd563cae11147423 */ /* 0x040fe20000000014 */
[----:B------:R-:W-:Y:S01]  /*1080*/  FSETP.GE.AND P0, PT, |R14|, 9.010913848876953125, PT ;  /* 0x41102cb40e00780b */ /* 0x000fe20003f06200 */
[----:B------:R-:W-:Y:S01]  /*1090*/  FFMA R8, R0, -2, R15 ;  /* 0xc000000000087823 */ /* 0x000fe2000000000f */
[----:B------:R-:W0:Y:S01]  /*10a0*/  MUFU.RCP64H R9, R7 ;  /* 0x0000000700097308 */ /* 0x000e220000001800 */
[C---:B------:R-:W-:Y:S01]  /*10b0*/  FFMA R20, R17.reuse, R20, 0.1331529766321182251 ;  /* 0x3e08594111147423 */ /* 0x040fe20000000014 */
[----:B------:R-:W-:Y:S02]  /*10c0*/  BSSY.RECONVERGENT B0, `(.L_x_10) ;  /* 0x0000017000007945 */ /* 0x000fe40003800200 */
[----:B------:R-:W-:Y:S01]  /*10d0*/  FSEL R15, R8, 1, !P0 ;  /* 0x3f800000080f7808 */ /* 0x000fe20004000000 */
[----:B------:R-:W-:Y:S01]  /*10e0*/  FFMA R0, R17, R20, -0.33332768082618713379 ;  /* 0xbeaaa9ed11007423 */ /* 0x000fe20000000014 */
[----:B------:R-:W-:-:S02]  /*10f0*/  IADD3 R8, PT, PT, R7, 0x300402, RZ ;  /* 0x0030040207087810 */ /* 0x000fc40007ffe0ff */
[----:B------:R-:W-:Y:S01]  /*1100*/  LOP3.LUT R15, R15, 0x80000000, R14, 0xb8, !PT ;  /* 0x800000000f0f7812 */ /* 0x000fe200078eb80e */
[----:B------:R-:W-:Y:S01]  /*1110*/  FFMA R19, R17, R0, RZ ;  /* 0x0000000011137223 */ /* 0x000fe200000000ff */
[----:B------:R-:W-:-:S03]  /*1120*/  FSETP.GEU.AND P0, PT, |R8|, 5.8789094863358348022e-39, PT ;  /* 0x004004020800780b */ /* 0x000fc60003f0e200 */
[----:B------:R-:W-:Y:S01]  /*1130*/  @!P1 FFMA R15, R14, R19, R14 ;  /* 0x000000130e0f9223 */ /* 0x000fe2000000000e */
[----:B0-----:R-:W-:-:S05]  /*1140*/  DFMA R16, -R6, R8, 1 ;  /* 0x3ff000000610742b */ /* 0x001fca0000000108 */
[----:B------:R-:W0:Y:S03]  /*1150*/  F2F.F64.F32 R14, R15 ;  /* 0x0000000f000e7310 */ /* 0x000e260000201800 */
[----:B------:R-:W-:-:S08]  /*1160*/  DFMA R16, R16, R16, R16 ;  /* 0x000000101010722b */ /* 0x000fd00000000010 */
[----:B------:R-:W-:Y:S02]  /*1170*/  DFMA R16, R8, R16, R8 ;  /* 0x000000100810722b */ /* 0x000fe40000000008 */
[----:B0-----:R-:W-:-:S06]  /*1180*/  DFMA R10, R14, R4, R10 ;  /* 0x000000040e0a722b */ /* 0x001fcc000000000a */
[----:B------:R0:W1:Y:S01]  /*1190*/  F2F.F32.F64 R14, R10 ;  /* 0x0000000a000e7310 */ /* 0x0000620000301000 */
[----:B------:R-:W-:-:S08]  /*11a0*/  DFMA R4, -R6, R16, 1 ;  /* 0x3ff000000604742b */ /* 0x000fd00000000110 */
[----:B------:R-:W-:Y:S01]  /*11b0*/  DFMA R4, R16, R4, R16 ;  /* 0x000000041004722b */ /* 0x000fe20000000010 */
[----:B0-----:R-:W-:Y:S10]  /*11c0*/  @P0 BRA `(.L_x_11) ;  /* 0x0000000000180947 */ /* 0x001ff40003800000 */
[----:B------:R-:W-:Y:S02]  /*11d0*/  LOP3.LUT R8, R7, 0x7fffffff, RZ, 0xc0, !PT ;  /* 0x7fffffff07087812 */ /* 0x000fe400078ec0ff */
[----:B------:R-:W-:-:S03]  /*11e0*/  MOV R0, 0x1210 ;  /* 0x0000121000007802 */ /* 0x000fc60000000f00 */
[----:B------:R-:W-:-:S07]  /*11f0*/  VIADD R8, R8, 0xfff00000 ;  /* 0xfff0000008087836 */ /* 0x000fce0000000000 */
[----:B-1----:R-:W-:Y:S05]  /*1200*/  CALL.REL.NOINC `($__internal_0_$__cuda_sm20_dblrcp_rn_slowpath_v3) ;  /* 0x0000000000887944 */ /* 0x002fea0003c00000 */
[----:B------:R-:W-:Y:S01]  /*1210*/  IMAD.MOV.U32 R4, RZ, RZ, R6 ;  /* 0x000000ffff047224 */ /* 0x000fe200078e0006 */
[----:B------:R-:W-:-:S07]  /*1220*/  MOV R5, R7 ;  /* 0x0000000700057202 */ /* 0x000fce0000000f00 */
.L_x_11:
[----:B------:R-:W-:Y:S05]  /*1230*/  BSYNC.RECONVERGENT B0 ;  /* 0x0000000000007941 */ /* 0x000fea0003800200 */
.L_x_10:
[C---:B-1----:R-:W-:Y:S01]  /*1240*/  FMUL R0, |R14|.reuse, 2.8853900432586669922 ;  /* 0x4038aa3b0e007820 */ /* 0x042fe20000400200 */
[----:B------:R-:W-:Y:S02]  /*1250*/  IMAD.MOV.U32 R8, RZ, RZ, 0x3c80f082 ;  /* 0x3c80f082ff087424 */ /* 0x000fe400078e00ff */
[C---:B------:R-:W-:Y:S01]  /*1260*/  FMUL R9, R14.reuse, R14 ;  /* 0x0000000e0e097220 */ /* 0x040fe20000400000 */
[----:B------:R-:W-:Y:S01]  /*1270*/  SHF.R.U32.HI R7, RZ, 0x1f, R11 ;  /* 0x0000001fff077819 */ /* 0x000fe2000001160b */
[----:B------:R-:W-:Y:S01]  /*1280*/  IMAD.MOV.U32 R11, RZ, RZ, 0x3f800000 ;  /* 0x3f800000ff0b7424 */ /* 0x000fe200078e00ff */
[C---:B------:R-:W-:Y:S01]  /*1290*/  FSETP.GE.AND P2, PT, |R14|.reuse, 0.60000002384185791016, PT ;  /* 0x3f19999a0e00780b */ /* 0x040fe20003f46200 */
[----:B------:R-:W0:Y:S01]  /*12a0*/  MUFU.EX2 R0, R0 ;  /* 0x0000000000007308 */ /* 0x000e220000000800 */
[----:B------:R-:W-:Y:S01]  /*12b0*/  FFMA R8, R9, R8, -0.052303962409496307373 ;  /* 0xbd563cae09087423 */ /* 0x000fe20000000008 */
[----:B------:R-:W-:Y:S01]  /*12c0*/  LOP3.LUT R7, R7, 0x1, RZ, 0xc0, !PT ;  /* 0x0000000107077812 */ /* 0x000fe200078ec0ff */
[----:B------:R-:W-:Y:S01]  /*12d0*/  IMAD.WIDE R2, R13, 0x4, R2 ;  /* 0x000000040d027825 */ /* 0x000fe200078e0202 */
[----:B------:R-:W-:-:S02]  /*12e0*/  FSETP.GE.AND P1, PT, |R14|, 9.010913848876953125, PT ;  /* 0x41102cb40e00780b */ /* 0x000fc40003f26200 */
[----:B------:R-:W-:-:S04]  /*12f0*/  ISETP.NE.U32.AND P0, PT, R7, 0x1, PT ;  /* 0x000000010700780c */ /* 0x000fc80003f05070 */
[----:B------:R-:W-:Y:S01]  /*1300*/  ISETP.NE.U32.AND.EX P0, PT, RZ, RZ, PT, P0 ;  /* 0x000000ffff00720c */ /* 0x000fe20003f05100 */
[----:B0-----:R-:W-:Y:S01]  /*1310*/  FADD R6, R0, 1 ;  /* 0x3f80000000067421 */ /* 0x001fe20000000000 */
[----:B------:R-:W-:-:S04]  /*1320*/  FFMA R0, R9, R8, 0.1331529766321182251 ;  /* 0x3e08594109007423 */ /* 0x000fc80000000008 */
[C---:B------:R-:W-:Y:S01]  /*1330*/  FFMA R0, R9.reuse, R0, -0.33332768082618713379 ;  /* 0xbeaaa9ed09007423 */ /* 0x040fe20000000000 */
[----:B------:R-:W0:Y:S03]  /*1340*/  MUFU.RCP R6, R6 ;  /* 0x0000000600067308 */ /* 0x000e260000001000 */
[----:B------:R-:W-:Y:S01]  /*1350*/  FFMA R9, R9, R0, RZ ;  /* 0x0000000009097223 */ /* 0x000fe200000000ff */
[----:B0-----:R-:W-:-:S05]  /*1360*/  FFMA R7, R6, -2, R11 ;  /* 0xc000000006077823 */ /* 0x001fca000000000b */
[----:B------:R-:W-:-:S04]  /*1370*/  FSEL R7, R7, 1, !P1 ;  /* 0x3f80000007077808 */ /* 0x000fc80004800000 */
[----:B------:R-:W-:Y:S01]  /*1380*/  FSEL R10, -|R7|, |R7|, !P0 ;  /* 0x40000007070a7208 */ /* 0x000fe20004000300 */
[----:B------:R-:W-:Y:S02]  /*1390*/  @!P2 FFMA R10, R14, R9, R14 ;  /* 0x000000090e0aa223 */ /* 0x000fe4000000000e */
[----:B------:R-:W0:Y:S02]  /*13a0*/  LDC.64 R8, c[0x0][0x390] ;  /* 0x0000e400ff087b82 */ /* 0x000e240000000a00 */
[----:B------:R-:W1:Y:S02]  /*13b0*/  F2F.F64.F32 R6, R10 ;  /* 0x0000000a00067310 */ /* 0x000e640000201800 */
[----:B-1----:R-:W-:Y:S01]  /*13c0*/  DMUL R4, R6, R4 ;  /* 0x0000000406047228 */ /* 0x002fe20000000000 */
[----:B------:R-:W-:-:S05]  /*13d0*/  IADD3 R7, PT, PT, R13, R12, RZ ;  /* 0x0000000c0d077210 */ /* 0x000fca0007ffe0ff */
[----:B0-----:R-:W-:-:S04]  /*13e0*/  IMAD.WIDE R6, R7, 0x4, R8 ;  /* 0x0000000407067825 */ /* 0x001fc800078e0208 */
[----:B------:R-:W0:Y:S02]  /*13f0*/  F2F.F32.F64 R5, R4 ;  /* 0x0000000400057310 */ /* 0x000e240000301000 */
[----:B0-----:R-:W-:Y:S04]  /*1400*/  STG.E desc[UR4][R6.64], R5 ;  /* 0x0000000506007986 */ /* 0x001fe8000c101904 */
[----:B------:R-:W-:Y:S01]  /*1410*/  STG.E desc[UR4][R2.64], R14 ;  /* 0x0000000e02007986 */ /* 0x000fe2000c101904 */
[----:B------:R-:W-:Y:S05]  /*1420*/  EXIT ;  /* 0x000000000000794d */ /* 0x000fea0003800000 */
        .weak           $__internal_0_$__cuda_sm20_dblrcp_rn_slowpath_v3
        .type           $__internal_0_$__cuda_sm20_dblrcp_rn_slowpath_v3,@function
        .size           $__internal_0_$__cuda_sm20_dblrcp_rn_slowpath_v3,(.L_x_20 - $__internal_0_$__cuda_sm20_dblrcp_rn_slowpath_v3)
$__internal_0_$__cuda_sm20_dblrcp_rn_slowpath_v3:
[----:B------:R-:W-:Y:S01]  /*1430*/  IMAD.MOV.U32 R4, RZ, RZ, R6 ;  /* 0x000000ffff047224 */ /* 0x000fe200078e0006 */
[----:B------:R-:W-:Y:S01]  /*1440*/  MOV R5, R7 ;  /* 0x0000000700057202 */ /* 0x000fe20000000f00 */
[----:B------:R-:W-:Y:S05]  /*1450*/  BSSY.RECONVERGENT B1, `(.L_x_12) ;  /* 0x0000024000017945 */ /* 0x000fea0003800200 */
[----:B------:R-:W-:-:S14]  /*1460*/  DSETP.GTU.AND P0, PT, |R4|, +INF , PT ;  /* 0x7ff000000400742a */ /* 0x000fdc0003f0c200 */
[----:B------:R-:W-:Y:S05]  /*1470*/  @P0 BRA `(.L_x_13) ;  /* 0x00000000007c0947 */ /* 0x000fea0003800000 */
[----:B------:R-:W-:-:S05]  /*1480*/  LOP3.LUT R9, R7, 0x7fffffff, RZ, 0xc0, !PT ;  /* 0x7fffffff07097812 */ /* 0x000fca00078ec0ff */
[----:B------:R-:W-:-:S05]  /*1490*/  VIADD R6, R9, 0xffffffff ;  /* 0xffffffff09067836 */ /* 0x000fca0000000000 */
[----:B------:R-:W-:-:S13]  /*14a0*/  ISETP.GE.U32.AND P0, PT, R6, 0x7fefffff, PT ;  /* 0x7fefffff0600780c */ /* 0x000fda0003f06070 */
[----:B------:R-:W-:Y:S02]  /*14b0*/  @P0 LOP3.LUT R7, R5, 0x7ff00000, RZ, 0x3c, !PT ;  /* 0x7ff0000005070812 */ /* 0x000fe400078e3cff */
[----:B------:R-:W-:Y:S01]  /*14c0*/  @P0 MOV R6, RZ ;  /* 0x000000ff00060202 */ /* 0x000fe20000000f00 */
[----:B------:R-:W-:Y:S06]  /*14d0*/  @P0 BRA `(.L_x_14) ;  /* 0x00000000006c0947 */ /* 0x000fec0003800000 */
[----:B------:R-:W-:-:S13]  /*14e0*/  ISETP.GE.U32.AND P0, PT, R9, 0x1000001, PT ;  /* 0x010000010900780c */ /* 0x000fda0003f06070 */
[----:B------:R-:W-:Y:S05]  /*14f0*/  @!P0 BRA `(.L_x_15) ;  /* 0x0000000000348947 */ /* 0x000fea0003800000 */
[----:B------:R-:W-:Y:S01]  /*1500*/  VIADD R7, R5, 0xc0200000 ;  /* 0xc020000005077836 */ /* 0x000fe20000000000 */
[----:B------:R-:W-:-:S03]  /*1510*/  MOV R6, R4 ;  /* 0x0000000400067202 */ /* 0x000fc60000000f00 */
[----:B------:R-:W0:Y:S03]  /*1520*/  MUFU.RCP64H R9, R7 ;  /* 0x0000000700097308 */ /* 0x000e260000001800 */
[----:B0-----:R-:W-:-:S08]  /*1530*/  DFMA R16, -R6, R8, 1 ;  /* 0x3ff000000610742b */ /* 0x001fd00000000108 */
[----:B------:R-:W-:-:S08]  /*1540*/  DFMA R16, R16, R16, R16 ;  /* 0x000000101010722b */ /* 0x000fd00000000010 */
[----:B------:R-:W-:-:S08]  /*1550*/  DFMA R16, R8, R16, R8 ;  /* 0x000000100810722b */ /* 0x000fd00000000008 */
[----:B------:R-:W-:-:S08]  /*1560*/  DFMA R8, -R6, R16, 1 ;  /* 0x3ff000000608742b */ /* 0x000fd00000000110 */
[----:B------:R-:W-:-:S08]  /*1570*/  DFMA R8, R16, R8, R16 ;  /* 0x000000081008722b */ /* 0x000fd00000000010 */
[----:B------:R-:W-:-:S08]  /*1580*/  DMUL R8, R8, 2.2250738585072013831e-308 ;  /* 0x0010000008087828 */ /* 0x000fd00000000000 */
[----:B------:R-:W-:-:S08]  /*1590*/  DFMA R4, -R4, R8, 1 ;  /* 0x3ff000000404742b */ /* 0x000fd00000000108 */
[----:B------:R-:W-:-:S08]  /*15a0*/  DFMA R4, R4, R4, R4 ;  /* 0x000000040404722b */ /* 0x000fd00000000004 */
[----:B------:R-:W-:Y:S01]  /*15b0*/  DFMA R6, R8, R4, R8 ;  /* 0x000000040806722b */ /* 0x000fe20000000008 */
[----:B------:R-:W-:Y:S10]  /*15c0*/  BRA `(.L_x_14) ;  /* 0x0000000000307947 */ /* 0x000ff40003800000 */
.L_x_15:
[----:B------:R-:W-:Y:S01]  /*15d0*/  DMUL R4, R4, 8.11296384146066816958e+31 ;  /* 0x4690000004047828 */ /* 0x000fe20000000000 */
[----:B------:R-:W-:-:S05]  /*15e0*/  IMAD.MOV.U32 R6, RZ, RZ, R8 ;  /* 0x000000ffff067224 */ /* 0x000fca00078e0008 */
[----:B------:R-:W0:Y:S02]  /*15f0*/  MUFU.RCP64H R7, R5 ;  /* 0x0000000500077308 */ /* 0x000e240000001800 */
[----:B0-----:R-:W-:-:S08]  /*1600*/  DFMA R8, -R4, R6, 1 ;  /* 0x3ff000000408742b */ /* 0x001fd00000000106 */
[----:B------:R-:W-:-:S08]  /*1610*/  DFMA R8, R8, R8, R8 ;  /* 0x000000080808722b */ /* 0x000fd00000000008 */
[----:B------:R-:W-:-:S08]  /*1620*/  DFMA R8, R6, R8, R6 ;  /* 0x000000080608722b */ /* 0x000fd00000000006 */
[----:B------:R-:W-:-:S08]  /*1630*/  DFMA R6, -R4, R8, 1 ;  /* 0x3ff000000406742b */ /* 0x000fd00000000108 */
[----:B------:R-:W-:-:S08]  /*1640*/  DFMA R6, R8, R6, R8 ;  /* 0x000000060806722b */ /* 0x000fd00000000008 */
[----:B------:R-:W-:Y:S01]  /*1650*/  DMUL R6, R6, 8.11296384146066816958e+31 ;  /* 0x4690000006067828 */ /* 0x000fe20000000000 */
[----:B------:R-:W-:Y:S10]  /*1660*/  BRA `(.L_x_14) ;  /* 0x0000000000087947 */ /* 0x000ff40003800000 */
.L_x_13:
[----:B------:R-:W-:Y:S02]  /*1670*/  LOP3.LUT R7, R5, 0x80000, RZ, 0xfc, !PT ;  /* 0x0008000005077812 */ /* 0x000fe400078efcff */
[----:B------:R-:W-:-:S07]  /*1680*/  MOV R6, R4 ;  /* 0x0000000400067202 */ /* 0x000fce0000000f00 */
.L_x_14:
[----:B------:R-:W-:Y:S05]  /*1690*/  BSYNC.RECONVERGENT B1 ;  /* 0x0000000000017941 */ /* 0x000fea0003800200 */
.L_x_12:
[----:B------:R-:W-:Y:S01]  /*16a0*/  IMAD.MOV.U32 R4, RZ, RZ, R0 ;  /* 0x000000ffff047224 */ /* 0x000fe200078e0000 */
[----:B------:R-:W-:-:S04]  /*16b0*/  MOV R5, 0x0 ;  /* 0x0000000000057802 */ /* 0x000fc80000000f00 */
[----:B------:R-:W-:Y:S05]  /*16c0*/  RET.REL.NODEC R4 `(_Z12lstm_eltwisePfS_S_iii) ;  /* 0xffffffe8044c7950 */ /* 0x000fea0003c3ffff */
.L_x_16:
[----:B------:R-:W-:-:S00]  /*16d0*/  BRA `(.L_x_16) ;  /* 0xfffffffc00fc7947 */ /* 0x000fc0000383ffff */
[----:B------:R-:W-:-:S00]  /*16e0*/  NOP ;  /* 0x0000000000007918 */ /* 0x000fc00000000000 */
        /* <DEDUP_REMOVED lines=9> */
.L_x_20:


//--------------------- .text._Z9lstm_gemmPfS_S_S_S_iiiiii --------------------------
	.section	.text._Z9lstm_gemmPfS_S_S_S_iiiiii,"ax",@progbits
	.align	128
        .global         _Z9lstm_gemmPfS_S_S_S_iiiiii
        .type           _Z9lstm_gemmPfS_S_S_S_iiiiii,@function
        .size           _Z9lstm_gemmPfS_S_S_S_iiiiii,(.L_x_22 - _Z9lstm_gemmPfS_S_S_S_iiiiii)
        .other          _Z9lstm_gemmPfS_S_S_S_iiiiii,@"STO_CUDA_ENTRY STV_DEFAULT"
_Z9lstm_gemmPfS_S_S_S_iiiiii:
.text._Z9lstm_gemmPfS_S_S_S_iiiiii:
[----:B------:R-:W-:Y:S01]  /*0000*/  LDC R1, c[0x0][0x37c] ;  /* 0x0000df00ff017b82 */ /* 0x000fe20000000800 */
[----:B------:R-:W0:Y:S01]  /*0010*/  S2R R38, SR_TID.X ;  /* 0x0000000000267919 */ /* 0x000e220000002100 */
[----:B------:R-:W1:Y:S06]  /*0020*/  LDCU UR5, c[0x0][0x3ac] ;  /* 0x00007580ff0577ac */ /* 0x000e6c0008000800 */
[----:B------:R-:W0:Y:S01]  /*0030*/  LDC R3, c[0x0][0x360] ;  /* 0x0000d800ff037b82 */ /* 0x000e220000000800 */
[----:B------:R-:W-:Y:S01]  /*0040*/  HFMA2 R43, -RZ, RZ, 0, 0 ;  /* 0x00000000ff2b7431 */ /* 0x000fe200000001ff */
[----:B------:R-:W2:Y:S01]  /*0050*/  S2R R37, SR_TID.Y ;  /* 0x0000000000257919 */ /* 0x000ea20000002200 */
[----:B------:R-:W3:Y:S05]  /*0060*/  LDCU.64 UR12, c[0x0][0x358] ;  /* 0x00006b00ff0c77ac */ /* 0x000eea0008000a00 */
[----:B------:R-:W0:Y:S08]  /*0070*/  S2UR UR6, SR_CTAID.X ;  /* 0x00000000000679c3 */ /* 0x000e300000002500 */
[----:B------:R-:W2:Y:S01]  /*0080*/  S2UR UR7, SR_CTAID.Y ;  /* 0x00000000000779c3 */ /* 0x000ea20000002600 */
[----:B-1----:R-:W-:-:S02]  /*0090*/  UISETP.GE.AND UP0, UPT, UR5, 0x4, UPT ;  /* 0x000000040500788c */ /* 0x002fc4000bf06270 */
[----:B------:R-:W-:-:S04]  /*00a0*/  USHF.R.S32.HI UR4, URZ, 0x1f, UR5 ;  /* 0x0000001fff047899 */ /* 0x000fc80008011405 */
[----:B------:R-:W-:Y:S01]  /*00b0*/  ULEA.HI UR4, UR4, UR5, URZ, 0x2 ;  /* 0x0000000504047291 */ /* 0x000fe2000f8f10ff */
[----:B------:R-:W2:Y:S01]  /*00c0*/  LDC R0, c[0x0][0x364] ;  /* 0x0000d900ff007b82 */ /* 0x000ea20000000800 */
[----:B0-----:R-:W-:Y:S02]  /*00d0*/  IMAD R42, R3, UR6, R38 ;  /* 0x00000006032a7c24 */ /* 0x001fe4000f8e0226 */
[----:B--2---:R-:W-:Y:S01]  /*00e0*/  IMAD R41, R0, UR7, R37 ;  /* 0x0000000700297c24 */ /* 0x004fe2000f8e0225 */
[----:B---3--:R-:W-:Y:S07]  /*00f0*/  BRA.U !UP0, `(.L_x_17) ;  /* 0x0000000508c47547 */ /* 0x008fee000b800000 */
[----:B------:R-:W0:Y:S01]  /*0100*/  LDC R2, c[0x0][0x3a8] ;  /* 0x0000ea00ff027b82 */ /* 0x000e220000000800 */
[----:B------:R-:W1:Y:S01]  /*0110*/  LDCU UR6, c[0x0][0x3b4] ;  /* 0x00007680ff0677ac */ /* 0x000e620008000800 */
[----:B------:R-:W-:Y:S02]  /*0120*/  LEA R40, R38, R37, 0x3 ;  /* 0x0000002526287211 */ /* 0x000fe400078e18ff */
[----:B------:R-:W-:Y:S01]  /*0130*/  LEA R39, R37, R38, 0x3 ;  /* 0x0000002625277211 */ /* 0x000fe200078e18ff */
[----:B------:R-:W0:Y:S01]  /*0140*/  LDCU.64 UR10, c[0x0][0x3b8] ;  /* 0x00007700ff0a77ac */ /* 0x000e220008000a00 */
[----:B------:R-:W-:Y:S02]  /*0150*/  MOV R43, RZ ;  /* 0x000000ff002b7202 */ /* 0x000fe40000000f00 */
[----:B------:R-:W2:Y:S01]  /*0160*/  S2UR UR9, SR_CgaCtaId ;  /* 0x00000000000979c3 */ /* 0x000ea20000008800 */
[----:B------:R-:W-:Y:S01]  /*0170*/  UMOV UR7, 0x400 ;  /* 0x0000040000077882 */ /* 0x000fe20000000000 */
[----:B------:R-:W-:-:S02]  /*0180*/  USHF.R.S32.HI UR4, URZ, 0x2, UR4 ;  /* 0x00000002ff047899 */ /* 0x000fc40008011404 */
[----:B------:R-:W-:-:S04]  /*0190*/  UIADD3 UR8, UPT, UPT, UR7, 0x400, URZ ;  /* 0x0000040007087890 */ /* 0x000fc8000fffe0ff */
[----:B------:R-:W3:Y:S01]  /*01a0*/  LDC.64 R44, c[0x0][0x390] ;  /* 0x0000e400ff2c7b82 */ /* 0x000ee20000000a00 */
[----:B-1----:R-:W-:-:S04]  /*01b0*/  USHF.R.S32.HI UR5, URZ, 0x1f, UR6 ;  /* 0x0000001fff057899 */ /* 0x002fc80008011406 */
[----:B------:R-:W-:Y:S01]  /*01c0*/  ULEA.HI UR5, UR5, UR6, URZ, 0x2 ;  /* 0x0000000605057291 */ /* 0x000fe2000f8f10ff */
[C---:B0-----:R-:W-:Y:S02]  /*01d0*/  IMAD R0, R2.reuse, UR10, RZ ;  /* 0x0000000a02007c24 */ /* 0x041fe4000f8e02ff */
[----:B------:R-:W-:Y:S01]  /*01e0*/  IMAD R2, R2, UR6, RZ ;  /* 0x0000000602027c24 */ /* 0x000fe2000f8e02ff */
[----:B------:R-:W-:Y:S02]  /*01f0*/  USHF.R.S32.HI UR5, URZ, 0x2, UR5 ;  /* 0x00000002ff057899 */ /* 0x000fe40008011405 */
[----:B------:R-:W-:Y:S01]  /*0200*/  SHF.R.S32.HI R3, RZ, 0x1f, R0 ;  /* 0x0000001fff037819 */ /* 0x000fe20000011400 */
[----:B------:R-:W-:Y:S01]  /*0210*/  USHF.R.S32.HI UR6, URZ, 0x1f, UR10 ;  /* 0x0000001fff067899 */ /* 0x000fe2000801140a */
[----:B------:R-:W-:Y:S01]  /*0220*/  SHF.R.S32.HI R5, RZ, 0x1f, R2 ;  /* 0x0000001fff057819 */ /* 0x000fe20000011402 */
[----:B--2---:R-:W-:Y:S01]  /*0230*/  ULEA UR7, UR9, UR7, 0x18 ;  /* 0x0000000709077291 */ /* 0x004fe2000f8ec0ff */
[----:B------:R-:W-:Y:S01]  /*0240*/  LEA.HI R3, R3, R0, RZ, 0x2 ;  /* 0x0000000003037211 */ /* 0x000fe200078f10ff */
[----:B------:R-:W-:Y:S01]  /*0250*/  ULEA.HI UR6, UR6, UR10, URZ, 0x2 ;  /* 0x0000000a06067291 */ /* 0x000fe2000f8f10ff */
[----:B------:R-:W-:Y:S01]  /*0260*/  LEA.HI R5, R5, R2, RZ, 0x2 ;  /* 0x0000000205057211 */ /* 0x000fe200078f10ff */
[----:B------:R-:W-:Y:S01]  /*0270*/  ULEA UR8, UR9, UR8, 0x18 ;  /* 0x0000000809087291 */ /* 0x000fe2000f8ec0ff */
[----:B------:R-:W-:Y:S01]  /*0280*/  IADD3 R0, PT, PT, R37, -UR5, RZ ;  /* 0x8000000525007c10 */ /* 0x000fe2000fffe0ff */
[----:B------:R-:W-:Y:S01]  /*0290*/  USHF.R.S32.HI UR6, URZ, 0x2, UR6 ;  /* 0x00000002ff067899 */ /* 0x000fe20008011406 */
[----:B------:R-:W-:-:S02]  /*02a0*/  SHF.R.S32.HI R3, RZ, 0x2, R3 ;  /* 0x00000002ff037819 */ /* 0x000fc40000011403 */
[----:B------:R-:W-:Y:S02]  /*02b0*/  SHF.R.S32.HI R5, RZ, 0x2, R5 ;  /* 0x00000002ff057819 */ /* 0x000fe40000011405 */
[----:B------:R-:W-:Y:S01]  /*02c0*/  MOV R2, RZ ;  /* 0x000000ff00027202 */ /* 0x000fe20000000f00 */
[----:B------:R-:W-:Y:S01]  /*02d0*/  IMAD R3, R3, UR11, R0 ;  /* 0x0000000b03037c24 */ /* 0x000fe2000f8e0200 */
[----:B------:R-:W-:Y:S01]  /*02e0*/  LEA R40, R40, UR7, 0x4 ;  /* 0x0000000728287c11 */ /* 0x000fe2000f8e20ff */
[----:B------:R-:W-:Y:S01]  /*02f0*/  IMAD R5, R5, UR11, R37 ;  /* 0x0000000b05057c24 */ /* 0x000fe2000f8e0225 */
[----:B------:R-:W-:Y:S01]  /*0300*/  LEA R39, R39, UR8, 0x4 ;  /* 0x0000000827277c11 */ /* 0x000fe2000f8e20ff */
[----:B------:R-:W-:Y:S01]  /*0310*/  IMAD R0, R41, UR4, R38 ;  /* 0x0000000429007c24 */ /* 0x000fe2000f8e0226 */
[----:B------:R-:W-:Y:S01]  /*0320*/  LEA R38, R38, UR7, 0x7 ;  /* 0x0000000726267c11 */ /* 0x000fe2000f8e38ff */
[C---:B------:R-:W-:Y:S01]  /*0330*/  IMAD R36, R42.reuse, UR6, R3 ;  /* 0x000000062a247c24 */ /* 0x040fe2000f8e0203 */
[----:B------:R-:W-:Y:S01]  /*0340*/  LEA R37, R37, UR8, 0x7 ;  /* 0x0000000825257c11 */ /* 0x000fe2000f8e38ff */
[----:B---3--:R-:W-:-:S07]  /*0350*/  IMAD R3, R42, UR5, R5 ;  /* 0x000000052a037c24 */ /* 0x008fce000f8e0205 */
.L_x_18:
[----:B------:R-:W-:-:S13]  /*0360*/  ISETP.GE.AND P0, PT, R2, UR5, PT ;  /* 0x0000000502007c0c */ /* 0x000fda000bf06270 */
[----:B------:R-:W0:Y:S08]  /*0370*/  @!P0 LDC.64 R20, c[0x0][0x380] ;  /* 0x0000e000ff148b82 */ /* 0x000e300000000a00 */
[----:B------:R-:W1:Y:S01]  /*0380*/  @P0 LDC.64 R28, c[0x0][0x388] ;  /* 0x0000e200ff1c0b82 */ /* 0x000e620000000a00 */
[----:B0-----:R-:W-:-:S05]  /*0390*/  @!P0 IMAD.WIDE R20, R3, 0x10, R20 ;  /* 0x0000001003148825 */ /* 0x001fca00078e0214 */
[----:B------:R-:W2:Y:S01]  /*03a0*/  @!P0 LDG.E.128 R4, desc[UR12][R20.64] ;  /* 0x0000000c14048981 */ /* 0x000ea2000c1e1d00 */
[----:B------:R-:W-:-:S04]  /*03b0*/  IMAD.WIDE R16, R0, 0x10, R44 ;  /* 0x0000001000107825 */ /* 0x000fc800078e022c */
[----:B-1----:R-:W-:Y:S02]  /*03c0*/  @P0 IMAD.WIDE R28, R36, 0x10, R28 ;  /* 0x00000010241c0825 */ /* 0x002fe400078e021c */
[----:B------:R-:W3:Y:S04]  /*03d0*/  LDG.E.128 R16, desc[UR12][R16.64] ;  /* 0x0000000c10107981 */ /* 0x000ee8000c1e1d00 */
[----:B------:R-:W2:Y:S01]  /*03e0*/  @P0 LDG.E.128 R4, desc[UR12][R28.64] ;  /* 0x0000000c1c040981 */ /* 0x000ea2000c1e1d00 */
[----:B------:R-:W-:-:S04]  /*03f0*/  IADD3 R2, PT, PT, R2, 0x8, RZ ;  /* 0x0000000802027810 */ /* 0x000fc80007ffe0ff */
[----:B------:R-:W-:Y:S02]  /*0400*/  ISETP.GE.AND P0, PT, R2, UR4, PT ;  /* 0x0000000402007c0c */ /* 0x000fe4000bf06270 */
[----:B------:R-:W-:Y:S02]  /*0410*/  IADD3 R0, PT, PT, R0, 0x8, RZ ;  /* 0x0000000800007810 */ /* 0x000fe40007ffe0ff */
[----:B------:R-:W-:Y:S02]  /*0420*/  IADD3 R3, PT, PT, R3, 0x8, RZ ;  /* 0x0000000803037810 */ /* 0x000fe40007ffe0ff */
[----:B------:R-:W-:Y:S01]  /*0430*/  IADD3 R36, PT, PT, R36, 0x8, RZ ;  /* 0x0000000824247810 */ /* 0x000fe20007ffe0ff */
[----:B--2---:R-:W-:Y:S04]  /*0440*/  STS.128 [R40], R4 ;  /* 0x0000000428007388 */ /* 0x004fe80000000c00 */
[----:B---3--:R-:W-:Y:S01]  /*0450*/  STS.128 [R39], R16 ;  /* 0x0000001027007388 */ /* 0x008fe20000000c00 */
[----:B------:R-:W-:Y:S06]  /*0460*/  BAR.SYNC.DEFER_BLOCKING 0x0 ;  /* 0x0000000000007b1d */ /* 0x000fec0000010000 */
[----:B------:R-:W-:Y:S04]  /*0470*/  LDS.128 R8, [R38] ;  /* 0x0000000026087984 */ /* 0x000fe80000000c00 */
[----:B------:R-:W0:Y:S04]  /*0480*/  LDS.128 R12, [R37] ;  /* 0x00000000250c7984 */ /* 0x000e280000000c00 */
[----:B------:R-:W-:Y:S04]  /*0490*/  LDS.128 R20, [R38+0x10] ;  /* 0x0000100026147984 */ /* 0x000fe80000000c00 */
[----:B------:R-:W1:Y:S04]  /*04a0*/  LDS.128 R24, [R37+0x10] ;  /* 0x0000100025187984 */ /* 0x000e680000000c00 */
[----:B------:R-:W-:Y:S04]  /*04b0*/  LDS.128 R4, [R38+0x20] ;  /* 0x0000200026047984 */ /* 0x000fe80000000c00 */
[----:B------:R-:W-:Y:S04]  /*04c0*/  LDS.128 R16, [R37+0x30] ;  /* 0x0000300025107984 */ /* 0x000fe80000000c00 */
[----:B------:R-:W-:Y:S04]  /*04d0*/  LDS.128 R28, [R38+0x50] ;  /* 0x00005000261c7984 */ /* 0x000fe80000000c00 */
[----:B------:R-:W-:Y:S01]  /*04e0*/  LDS.128 R32, [R37+0x50] ;  /* 0x0000500025207984 */ /* 0x000fe20000000c00 */
[----:B0-----:R-:W-:-:S04]  /*04f0*/  FMUL R9, R9, R13 ;  /* 0x0000000d09097220 */ /* 0x001fc80000400000 */
[----:B------:R-:W-:-:S04]  /*0500*/  FFMA R9, R8, R12, R9 ;  /* 0x0000000c08097223 */ /* 0x000fc80000000009 */
[----:B------:R-:W-:-:S04]  /*0510*/  FFMA R10, R10, R14, R9 ;  /* 0x0000000e0a0a7223 */ /* 0x000fc80000000009 */
[----:B------:R-:W-:Y:S02]  /*0520*/  FFMA R46, R11, R15, R10 ;  /* 0x0000000f0b2e7223 */ /* 0x000fe4000000000a */
[----:B------:R-:W0:Y:S01]  /*0530*/  LDS.128 R8, [R37+0x20] ;  /* 0x0000200025087984 */ /* 0x000e220000000c00 */
[----:B-1----:R-:W-:-:S03]  /*0540*/  FMUL R21, R21, R25 ;  /* 0x0000001915157220 */ /* 0x002fc60000400000 */
[----:B------:R-:W1:Y:S01]  /*0550*/  LDS.128 R12, [R38+0x30] ;  /* 0x00003000260c7984 */ /* 0x000e620000000c00 */
[----:B------:R-:W-:-:S04]  /*0560*/  FFMA R21, R20, R24, R21 ;  /* 0x0000001814157223 */ /* 0x000fc80000000015 */
[----:B------:R-:W-:Y:S01]  /*0570*/  FFMA R22, R22, R26, R21 ;  /* 0x0000001a16167223 */ /* 0x000fe20000000015 */
[----:B0-----:R-:W-:-:S03]  /*0580*/  FMUL R9, R5, R9 ;  /* 0x0000000905097220 */ /* 0x001fc60000400000 */
[----:B------:R-:W-:Y:S02]  /*0590*/  FFMA R5, R23, R27, R22 ;  /* 0x0000001b17057223 */ /* 0x000fe40000000016 */
[----:B------:R-:W-:Y:S04]  /*05a0*/  LDS.128 R20, [R38+0x40] ;  /* 0x0000400026147984 */ /* 0x000fe80000000c00 */
[----:B------:R-:W0:Y:S01]  /*05b0*/  LDS.128 R24, [R37+0x40] ;  /* 0x0000400025187984 */ /* 0x000e220000000c00 */
[----:B-1----:R-:W-:Y:S01]  /*05c0*/  FMUL R13, R13, R17 ;  /* 0x000000110d0d7220 */ /* 0x002fe20000400000 */
[----:B------:R-:W-:-:S03]  /*05d0*/  FFMA R9, R4, R8, R9 ;  /* 0x0000000804097223 */ /* 0x000fc60000000009 */
[----:B------:R-:W-:Y:S01]  /*05e0*/  FFMA R13, R12, R16, R13 ;  /* 0x000000100c0d7223 */ /* 0x000fe2000000000d */
[----:B------:R-:W-:Y:S01]  /*05f0*/  FFMA R6, R6, R10, R9 ;  /* 0x0000000a06067223 */ /* 0x000fe20000000009 */
[----:B------:R-:W-:Y:S02]  /*0600*/  FADD R12, R46, R43 ;  /* 0x0000002b2e0c7221 */ /* 0x000fe40000000000 */
[----:B------:R-:W-:Y:S02]  /*0610*/  FFMA R14, R14, R18, R13 ;  /* 0x000000120e0e7223 */ /* 0x000fe4000000000d */
[----:B------:R-:W-:Y:S01]  /*0620*/  FADD R12, R12, R5 ;  /* 0x000000050c0c7221 */ /* 0x000fe20000000000 */
[----:B0-----:R-:W-:-:S04]  /*0630*/  FMUL R21, R21, R25 ;  /* 0x0000001915157220 */ /* 0x001fc80000400000 */
[----:B------:R-:W-:Y:S01]  /*0640*/  FFMA R9, R20, R24, R21 ;  /* 0x0000001814097223 */ /* 0x000fe20000000015 */
[----:B------:R-:W-:Y:S02]  /*0650*/  FFMA R21, R7, R11, R6 ;  /* 0x0000000b07157223 */ /* 0x000fe40000000006 */
[----:B------:R-:W-:Y:S01]  /*0660*/  LDS.128 R4, [R38+0x60] ;  /* 0x0000600026047984 */ /* 0x000fe20000000c00 */
[----:B------:R-:W-:-:S03]  /*0670*/  FFMA R22, R22, R26, R9 ;  /* 0x0000001a16167223 */ /* 0x000fc60000000009 */
[----:B------:R-:W0:Y:S01]  /*0680*/  LDS.128 R8, [R37+0x60] ;  /* 0x0000600025087984 */ /* 0x000e220000000c00 */
[----:B------:R-:W-:Y:S01]  /*0690*/  FFMA R20, R15, R19, R14 ;  /* 0x000000130f147223 */ /* 0x000fe2000000000e */
[----:B------:R-:W-:Y:S02]  /*06a0*/  FADD R21, R12, R21 ;  /* 0x000000150c157221 */ /* 0x000fe40000000000 */
[----:B------:R-:W-:Y:S04]  /*06b0*/  LDS.128 R12, [R38+0x70] ;  /* 0x00007000260c7984 */ /* 0x000fe80000000c00 */
[----:B------:R-:W1:Y:S01]  /*06c0*/  LDS.128 R16, [R37+0x70] ;  /* 0x0000700025107984 */ /* 0x000e620000000c00 */
[----:B------:R-:W-:-:S04]  /*06d0*/  FMUL R29, R29, R33 ;  /* 0x000000211d1d7220 */ /* 0x000fc80000400000 */
[----:B------:R-:W-:Y:S01]  /*06e0*/  FFMA R29, R28, R32, R29 ;  /* 0x000000201c1d7223 */ /* 0x000fe2000000001d */
[----:B------:R-:W-:Y:S01]  /*06f0*/  FFMA R23, R23, R27, R22 ;  /* 0x0000001b17177223 */ /* 0x000fe20000000016 */
[----:B------:R-:W-:Y:S02]  /*0700*/  FADD R20, R21, R20 ;  /* 0x0000001415147221 */ /* 0x000fe40000000000 */
[----:B------:R-:W-:Y:S02]  /*0710*/  FFMA R30, R30, R34, R29 ;  /* 0x000000221e1e7223 */ /* 0x000fe4000000001d */
[----:B------:R-:W-:Y:S02]  /*0720*/  FADD R20, R20, R23 ;  /* 0x0000001714147221 */ /* 0x000fe40000000000 */
[----:B------:R-:W-:-:S04]  /*0730*/  FFMA R31, R31, R35, R30 ;  /* 0x000000231f1f7223 */ /* 0x000fc8000000001e */
[----:B------:R-:W-:Y:S01]  /*0740*/  FADD R20, R20, R31 ;  /* 0x0000001f14147221 */ /* 0x000fe20000000000 */
[----:B0-----:R-:W-:-:S04]  /*0750*/  FMUL R5, R5, R9 ;  /* 0x0000000905057220 */ /* 0x001fc80000400000 */
[----:B------:R-:W-:Y:S01]  /*0760*/  FFMA R5, R4, R8, R5 ;  /* 0x0000000804057223 */ /* 0x000fe20000000005 */
[----:B-1----:R-:W-:-:S03]  /*0770*/  FMUL R13, R13, R17 ;  /* 0x000000110d0d7220 */ /* 0x002fc60000400000 */
[----:B------:R-:W-:Y:S01]  /*0780*/  FFMA R6, R6, R10, R5 ;  /* 0x0000000a06067223 */ /* 0x000fe20000000005 */
[----:B------:R-:W-:-:S03]  /*0790*/  FFMA R13, R12, R16, R13 ;  /* 0x000000100c0d7223 */ /* 0x000fc6000000000d */
[----:B------:R-:W-:Y:S01]  /*07a0*/  FFMA R7, R7, R11, R6 ;  /* 0x0000000b07077223 */ /* 0x000fe20000000006 */
[----:B------:R-:W-:-:S03]  /*07b0*/  FFMA R14, R14, R18, R13 ;  /* 0x000000120e0e7223 */ /* 0x000fc6000000000d */
[----:B------:R-:W-:Y:S01]  /*07c0*/  FADD R7, R20, R7 ;  /* 0x0000000714077221 */ /* 0x000fe20000000000 */
[----:B------:R-:W-:-:S04]  /*07d0*/  FFMA R14, R15, R19, R14 ;  /* 0x000000130f0e7223 */ /* 0x000fc8000000000e */
[----:B------:R-:W-:Y:S01]  /*07e0*/  FADD R43, R7, R14 ;  /* 0x0000000e072b7221 */ /* 0x000fe20000000000 */
[----:B------:R-:W-:Y:S06]  /*07f0*/  BAR.SYNC.DEFER_BLOCKING 0x0 ;  /* 0x0000000000007b1d */ /* 0x000fec0000010000 */
[----:B------:R-:W-:Y:S05]  /*0800*/  @!P0 BRA `(.L_x_18) ;  /* 0xfffffff800d48947 */ /* 0x000fea000383ffff */
.L_x_17:
[----:B------:R-:W0:Y:S01]  /*0810*/  LDC.64 R2, c[0x0][0x398] ;  /* 0x0000e600ff027b82 */ /* 0x000e220000000a00 */
[----:B------:R-:W1:Y:S07]  /*0820*/  LDCU UR4, c[0x0][0x3b0] ;  /* 0x00007600ff0477ac */ /* 0x000e6e0008000800 */
[----:B------:R-:W2:Y:S01]  /*0830*/  LDC.64 R4, c[0x0][0x3a0] ;  /* 0x0000e800ff047b82 */ /* 0x000ea20000000a00 */
[----:B0-----:R-:W-:-:S06]  /*0840*/  IMAD.WIDE.U32 R2, R41, 0x4, R2 ;  /* 0x0000000429027825 */ /* 0x001fcc00078e0002 */
[----:B------:R-:W3:Y:S01]  /*0850*/  LDG.E R2, desc[UR12][R2.64] ;  /* 0x0000000c02027981 */ /* 0x000ee2000c1e1900 */
[----:B-1----:R-:W-:-:S04]  /*0860*/  IMAD R41, R42, UR4, R41 ;  /* 0x000000042a297c24 */ /* 0x002fc8000f8e0229 */
[----:B--2---:R-:W-:-:S04]  /*0870*/  IMAD.WIDE R4, R41, 0x4, R4 ;  /* 0x0000000429047825 */ /* 0x004fc800078e0204 */
[----:B---3--:R-:W-:-:S05]  /*0880*/  FADD R43, R2, R43 ;  /* 0x0000002b022b7221 */ /* 0x008fca0000000000 */
[----:B------:R-:W-:Y:S01]  /*0890*/  STG.E desc[UR12][R4.64], R43 ;  /* 0x0000002b04007986 */ /* 0x000fe2000c10190c */
[----:B------:R-:W-:Y:S05]  /*08a0*/  EXIT ;  /* 0x000000000000794d */ /* 0x000fea0003800000 */
.L_x_19:
        /* <DEDUP_REMOVED lines=13> */
.L_x_22:


//--------------------- .nv.shared.reserved.0     --------------------------
	.section	.nv.shared.reserved.0,"aw",@nobits
	.weak		__nv_reservedSMEM_offset_0_alias
	.size		__nv_reservedSMEM_offset_0_alias, 0, 64
	.other		__nv_reservedSMEM_offset_0_alias,@"STO_CUDA_RESERVED_SHARED STV_DEFAULT"
__nv_reservedSMEM_offset_0_alias:
	.zero		0
	.zero		64


//--------------------- .nv.shared._Z9lstm_gemmPfS_S_S_S_iiiiii --------------------------
	.section	.nv.shared._Z9lstm_gemmPfS_S_S_S_iiiiii,"aw",@nobits
	.sectionflags	@""
	.align	16
.nv.shared._Z9lstm_gemmPfS_S_S_S_iiiiii:
	.zero		3072


//--------------------- .nv.constant0._Z12lstm_eltwisePfS_S_iii --------------------------
	.section	.nv.constant0._Z12lstm_eltwisePfS_S_iii,"a",@progbits
	.sectionflags	@""
	.align	4
.nv.constant0._Z12lstm_eltwisePfS_S_iii:
	.zero		932


//--------------------- .nv.constant0._Z9lstm_gemmPfS_S_S_S_iiiiii --------------------------
	.section	.nv.constant0._Z9lstm_gemmPfS_S_S_S_iiiiii,"a",@progbits
	.sectionflags	@""
	.align	4
.nv.constant0._Z9lstm_gemmPfS_S_S_S_iiiiii:
	.zero		960


//--------------------- SYMBOLS --------------------------

	.type		.nv.reservedSmem.offset0,@object
	.size		.nv.reservedSmem.offset0,0x4
	.type		.nv.reservedSmem.cap,@object
	.size		.nv.reservedSmem.cap,0x4
